//
// Generated by NVIDIA NVVM Compiler
//
// Compiler Build ID: CL-36424714
// Cuda compilation tools, release 13.0, V13.0.88
// Based on NVVM 20.0.0
//

.version 9.0
.target sm_100
.address_size 64

	// .globl	_Z22beamforming3D_GPU_cudaP6float2PKsPKfS4_S4_S4_S4_PKiS6_S6_S4_S6_S6_
.const .align 4 .f32 invSpeedOfSound;
.const .align 4 .u32 xPixLen;
.const .align 4 .u32 yPixLen;
.const .align 4 .u32 zPixLen;
.const .align 4 .u32 xPiezoLen;
.const .align 4 .u32 yPiezoLen;
.const .align 4 .u32 receiveLen;
.const .align 4 .f32 freq;
.const .align 4 .f32 pi;
.const .align 4 .u32 sampleDim;
.const .align 4 .f32 sensCutoff;
.const .align 4 .b8 elementSens[404];
.global .align 4 .b8 __cudart_i2opi_f[24] = {65, 144, 67, 60, 153, 149, 98, 219, 192, 221, 52, 245, 209, 87, 39, 252, 41, 21, 68, 78, 110, 131, 249, 162};

.visible .entry _Z22beamforming3D_GPU_cudaP6float2PKsPKfS4_S4_S4_S4_PKiS6_S6_S4_S6_S6_(
	.param .u64 .ptr .align 1 _Z22beamforming3D_GPU_cudaP6float2PKsPKfS4_S4_S4_S4_PKiS6_S6_S4_S6_S6__param_0,
	.param .u64 .ptr .align 1 _Z22beamforming3D_GPU_cudaP6float2PKsPKfS4_S4_S4_S4_PKiS6_S6_S4_S6_S6__param_1,
	.param .u64 .ptr .align 1 _Z22beamforming3D_GPU_cudaP6float2PKsPKfS4_S4_S4_S4_PKiS6_S6_S4_S6_S6__param_2,
	.param .u64 .ptr .align 1 _Z22beamforming3D_GPU_cudaP6float2PKsPKfS4_S4_S4_S4_PKiS6_S6_S4_S6_S6__param_3,
	.param .u64 .ptr .align 1 _Z22beamforming3D_GPU_cudaP6float2PKsPKfS4_S4_S4_S4_PKiS6_S6_S4_S6_S6__param_4,
	.param .u64 .ptr .align 1 _Z22beamforming3D_GPU_cudaP6float2PKsPKfS4_S4_S4_S4_PKiS6_S6_S4_S6_S6__param_5,
	.param .u64 .ptr .align 1 _Z22beamforming3D_GPU_cudaP6float2PKsPKfS4_S4_S4_S4_PKiS6_S6_S4_S6_S6__param_6,
	.param .u64 .ptr .align 1 _Z22beamforming3D_GPU_cudaP6float2PKsPKfS4_S4_S4_S4_PKiS6_S6_S4_S6_S6__param_7,
	.param .u64 .ptr .align 1 _Z22beamforming3D_GPU_cudaP6float2PKsPKfS4_S4_S4_S4_PKiS6_S6_S4_S6_S6__param_8,
	.param .u64 .ptr .align 1 _Z22beamforming3D_GPU_cudaP6float2PKsPKfS4_S4_S4_S4_PKiS6_S6_S4_S6_S6__param_9,
	.param .u64 .ptr .align 1 _Z22beamforming3D_GPU_cudaP6float2PKsPKfS4_S4_S4_S4_PKiS6_S6_S4_S6_S6__param_10,
	.param .u64 .ptr .align 1 _Z22beamforming3D_GPU_cudaP6float2PKsPKfS4_S4_S4_S4_PKiS6_S6_S4_S6_S6__param_11,
	.param .u64 .ptr .align 1 _Z22beamforming3D_GPU_cudaP6float2PKsPKfS4_S4_S4_S4_PKiS6_S6_S4_S6_S6__param_12
)
{
	.local .align 4 .b8 	__local_depot0[28];
	.reg .b64 	%SP;
	.reg .b64 	%SPL;
	.reg .pred 	%p<67>;
	.reg .b16 	%rs<3>;
	.reg .b32 	%r<227>;
	.reg .b32 	%f<267>;
	.reg .b64 	%rd<156>;
	.reg .b64 	%fd<5>;

	mov.u64 	%SPL, __local_depot0;
	ld.param.u64 	%rd26, [_Z22beamforming3D_GPU_cudaP6float2PKsPKfS4_S4_S4_S4_PKiS6_S6_S4_S6_S6__param_0];
	ld.param.u64 	%rd27, [_Z22beamforming3D_GPU_cudaP6float2PKsPKfS4_S4_S4_S4_PKiS6_S6_S4_S6_S6__param_1];
	ld.param.u64 	%rd28, [_Z22beamforming3D_GPU_cudaP6float2PKsPKfS4_S4_S4_S4_PKiS6_S6_S4_S6_S6__param_2];
	ld.param.u64 	%rd29, [_Z22beamforming3D_GPU_cudaP6float2PKsPKfS4_S4_S4_S4_PKiS6_S6_S4_S6_S6__param_3];
	ld.param.u64 	%rd30, [_Z22beamforming3D_GPU_cudaP6float2PKsPKfS4_S4_S4_S4_PKiS6_S6_S4_S6_S6__param_4];
	ld.param.u64 	%rd37, [_Z22beamforming3D_GPU_cudaP6float2PKsPKfS4_S4_S4_S4_PKiS6_S6_S4_S6_S6__param_5];
	ld.param.u64 	%rd38, [_Z22beamforming3D_GPU_cudaP6float2PKsPKfS4_S4_S4_S4_PKiS6_S6_S4_S6_S6__param_6];
	ld.param.u64 	%rd34, [_Z22beamforming3D_GPU_cudaP6float2PKsPKfS4_S4_S4_S4_PKiS6_S6_S4_S6_S6__param_10];
	cvta.to.global.u64 	%rd1, %rd38;
	cvta.to.global.u64 	%rd2, %rd37;
	add.u64 	%rd3, %SPL, 0;
	add.u64 	%rd4, %SPL, 0;
	mov.u32 	%r85, %ctaid.x;
	mov.u32 	%r86, %ntid.x;
	mov.u32 	%r87, %tid.x;
	mad.lo.s32 	%r1, %r85, %r86, %r87;
	mov.u32 	%r88, %ctaid.y;
	mov.u32 	%r89, %ntid.y;
	mov.u32 	%r90, %tid.y;
	mad.lo.s32 	%r91, %r88, %r89, %r90;
	mov.u32 	%r92, %ctaid.z;
	mov.u32 	%r93, %ntid.z;
	mov.u32 	%r94, %tid.z;
	mad.lo.s32 	%r95, %r92, %r93, %r94;
	ld.const.u32 	%r4, [xPixLen];
	setp.ge.u32 	%p1, %r1, %r4;
	ld.const.u32 	%r96, [yPixLen];
	setp.ge.u32 	%p2, %r91, %r96;
	or.pred  	%p3, %p1, %p2;
	ld.const.u32 	%r97, [zPixLen];
	setp.ge.u32 	%p4, %r95, %r97;
	or.pred  	%p5, %p3, %p4;
	ld.const.u32 	%r99, [receiveLen];
	setp.lt.s32 	%p6, %r99, 1;
	or.pred  	%p7, %p5, %p6;
	@%p7 bra 	$L__BB0_44;
	cvta.to.global.u64 	%rd41, %rd28;
	cvta.to.global.u64 	%rd42, %rd29;
	cvta.to.global.u64 	%rd43, %rd30;
	cvta.to.global.u64 	%rd5, %rd26;
	ld.const.u32 	%r7, [xPiezoLen];
	setp.lt.s32 	%p8, %r7, 1;
	mul.wide.u32 	%rd44, %r1, 4;
	add.s64 	%rd6, %rd41, %rd44;
	mul.wide.u32 	%rd45, %r91, 4;
	add.s64 	%rd7, %rd42, %rd45;
	mul.wide.u32 	%rd46, %r95, 4;
	add.s64 	%rd8, %rd43, %rd46;
	@%p8 bra 	$L__BB0_44;
	ld.const.f32 	%f1, [invSpeedOfSound];
	ld.const.f32 	%f24, [pi];
	ld.const.f32 	%f2, [sensCutoff];
	ld.const.f32 	%f3, [freq];
	ld.const.u32 	%r8, [sampleDim];
	mad.lo.s32 	%r101, %r96, %r95, %r91;
	mul.lo.s32 	%r102, %r101, %r4;
	add.s32 	%r103, %r102, %r1;
	mul.wide.u32 	%rd47, %r103, 8;
	add.s64 	%rd9, %rd5, %rd47;
	not.b32 	%r104, %r1;
	add.s32 	%r105, %r4, %r104;
	add.s32 	%r106, %r105, %r102;
	mul.wide.u32 	%rd48, %r106, 8;
	add.s64 	%rd10, %rd5, %rd48;
	cvta.to.global.u64 	%rd11, %rd27;
	and.b32  	%r9, %r7, 7;
	add.s32 	%r10, %r9, -1;
	and.b32  	%r11, %r7, 3;
	and.b32  	%r12, %r7, 2147483640;
	and.b32  	%r13, %r7, 1;
	add.s64 	%rd12, %rd2, 16;
	cvta.to.global.u64 	%rd13, %rd34;
	add.f32 	%f4, %f24, %f24;
	div.rn.f32 	%f5, %f24, 0f42C80000;
	mul.f32 	%f6, %f24, 0f3F000000;
	mov.b32 	%r203, 0;
$L__BB0_3:
	ld.param.u64 	%rd150, [_Z22beamforming3D_GPU_cudaP6float2PKsPKfS4_S4_S4_S4_PKiS6_S6_S4_S6_S6__param_9];
	ld.param.u64 	%rd149, [_Z22beamforming3D_GPU_cudaP6float2PKsPKfS4_S4_S4_S4_PKiS6_S6_S4_S6_S6__param_8];
	ld.param.u64 	%rd148, [_Z22beamforming3D_GPU_cudaP6float2PKsPKfS4_S4_S4_S4_PKiS6_S6_S4_S6_S6__param_7];
	cvt.u64.u32 	%rd14, %r203;
	cvta.to.global.u64 	%rd49, %rd148;
	mul.wide.u32 	%rd50, %r203, 4;
	add.s64 	%rd51, %rd49, %rd50;
	ld.global.nc.u32 	%r15, [%rd51];
	cvta.to.global.u64 	%rd52, %rd149;
	mul.wide.u32 	%rd53, %r15, 4;
	add.s64 	%rd54, %rd52, %rd53;
	cvta.to.global.u64 	%rd55, %rd150;
	add.s64 	%rd56, %rd55, %rd50;
	ld.global.nc.u32 	%r107, [%rd56];
	ld.global.nc.u32 	%r16, [%rd54];
	shl.b32 	%r17, %r107, 3;
	setp.eq.s32 	%p9, %r17, 0;
	shl.b32 	%r18, %r16, 3;
	add.s32 	%r19, %r18, -8;
	@%p9 bra 	$L__BB0_43;
	ld.param.u64 	%rd152, [_Z22beamforming3D_GPU_cudaP6float2PKsPKfS4_S4_S4_S4_PKiS6_S6_S4_S6_S6__param_12];
	ld.param.u64 	%rd151, [_Z22beamforming3D_GPU_cudaP6float2PKsPKfS4_S4_S4_S4_PKiS6_S6_S4_S6_S6__param_11];
	ld.global.nc.f32 	%f7, [%rd6];
	ld.global.nc.f32 	%f8, [%rd7];
	ld.global.nc.f32 	%f9, [%rd8];
	add.s32 	%r20, %r18, -7;
	mul.wide.s32 	%rd57, %r20, 4;
	add.s64 	%rd15, %rd1, %rd57;
	add.s32 	%r21, %r18, -6;
	add.s32 	%r22, %r18, -5;
	add.s32 	%r23, %r18, -4;
	add.s32 	%r24, %r18, -3;
	add.s32 	%r25, %r18, -2;
	add.s32 	%r26, %r18, -1;
	mul.f32 	%f10, %f9, %f9;
	add.s32 	%r27, %r17, -2;
	cvta.to.global.u64 	%rd58, %rd152;
	shl.b64 	%rd59, %rd14, 2;
	add.s64 	%rd16, %rd58, %rd59;
	cvta.to.global.u64 	%rd60, %rd151;
	add.s64 	%rd17, %rd60, %rd59;
	shl.b32 	%r28, %r15, 10;
	mov.b32 	%r204, 0;
$L__BB0_5:
	add.s32 	%r205, %r17, -8;
	mul.wide.u32 	%rd61, %r204, 4;
	add.s64 	%rd62, %rd2, %rd61;
	ld.global.nc.f32 	%f25, [%rd62];
	sub.f32 	%f26, %f7, %f25;
	mul.f32 	%f11, %f26, %f26;
$L__BB0_6:
	mul.wide.s32 	%rd63, %r205, 4;
	add.s64 	%rd64, %rd1, %rd63;
	ld.global.nc.f32 	%f27, [%rd64];
	sub.f32 	%f28, %f8, %f27;
	fma.rn.f32 	%f29, %f28, %f28, %f11;
	add.f32 	%f30, %f10, %f29;
	sqrt.rn.f32 	%f12, %f30;
	sqrt.rn.f32 	%f31, %f29;
	div.rn.f32 	%f32, %f31, %f9;
	abs.f32 	%f33, %f32;
	setp.gt.f32 	%p10, %f33, 0f3F800000;
	rcp.approx.ftz.f32 	%f34, %f33;
	selp.f32 	%f35, %f34, %f33, %p10;
	mul.f32 	%f36, %f35, %f35;
	fma.rn.f32 	%f37, %f36, 0f3B2090AA, 0fBC6BE14F;
	fma.rn.f32 	%f38, %f37, %f36, 0f3D23397E;
	fma.rn.f32 	%f39, %f38, %f36, 0fBD948A7A;
	fma.rn.f32 	%f40, %f39, %f36, 0f3DD76B21;
	fma.rn.f32 	%f41, %f40, %f36, 0fBE111E88;
	fma.rn.f32 	%f42, %f41, %f36, 0f3E4CAF60;
	fma.rn.f32 	%f43, %f42, %f36, 0fBEAAAA27;
	mul.f32 	%f44, %f36, %f43;
	fma.rn.f32 	%f45, %f44, %f35, %f35;
	neg.f32 	%f46, %f45;
	fma.rn.f32 	%f47, 0f3F6EE581, 0f3FD774EB, %f46;
	selp.f32 	%f48, %f47, %f45, %p10;
	setp.num.f32 	%p11, %f33, %f33;
	copysign.f32 	%f49, %f32, %f48;
	selp.f32 	%f50, %f49, %f48, %p11;
	add.f32 	%f51, %f6, %f50;
	div.rn.f32 	%f52, %f51, %f5;
	mov.f32 	%f53, 0f3F000000;
	copysign.f32 	%f54, %f52, %f53;
	add.rz.f32 	%f55, %f52, %f54;
	cvt.rzi.f32.f32 	%f56, %f55;
	cvt.rzi.u32.f32 	%r109, %f56;
	mul.wide.u32 	%rd65, %r109, 4;
	mov.u64 	%rd66, elementSens;
	add.s64 	%rd67, %rd66, %rd65;
	ld.const.f32 	%f57, [%rd67];
	setp.ltu.f32 	%p12, %f57, %f2;
	@%p12 bra 	$L__BB0_31;
	setp.lt.u32 	%p13, %r7, 8;
	mov.b32 	%r222, 0;
	mov.u32 	%r208, %r222;
	@%p13 bra 	$L__BB0_34;
	mov.b32 	%r206, 0;
	mov.u64 	%rd153, %rd12;
	mov.u32 	%r208, %r206;
	bra.uni 	$L__BB0_33;
$L__BB0_9:
	setp.lt.u32 	%p35, %r19, %r18;
	mov.u32 	%r209, %r19;
	@%p35 bra 	$L__BB0_32;
$L__BB0_10:
	mul.wide.u32 	%rd116, %r208, 4;
	add.s64 	%rd117, %rd2, %rd116;
	ld.global.nc.f32 	%f190, [%rd117];
	sub.f32 	%f191, %f7, %f190;
	mul.wide.s32 	%rd118, %r209, 4;
	add.s64 	%rd119, %rd1, %rd118;
	ld.global.nc.f32 	%f192, [%rd119];
	sub.f32 	%f193, %f8, %f192;
	mul.f32 	%f194, %f193, %f193;
	fma.rn.f32 	%f195, %f191, %f191, %f194;
	add.f32 	%f196, %f10, %f195;
	sqrt.rn.f32 	%f197, %f196;
	mul.f32 	%f198, %f197, %f1;
	shl.b32 	%r143, %r209, 5;
	add.s32 	%r144, %r143, %r208;
	add.s32 	%r145, %r28, %r144;
	mul.wide.u32 	%rd120, %r145, 4;
	add.s64 	%rd121, %rd13, %rd120;
	ld.global.nc.f32 	%f199, [%rd121];
	div.rn.f32 	%f200, %f199, %f3;
	fma.rn.f32 	%f201, %f12, %f1, %f198;
	add.f32 	%f202, %f201, %f200;
	ld.global.nc.u32 	%r146, [%rd17];
	cvt.rn.f32.s32 	%f203, %r146;
	mul.f32 	%f204, %f202, %f3;
	fma.rn.f32 	%f205, %f202, %f3, %f204;
	cvt.rmi.f32.f32 	%f206, %f205;
	add.f32 	%f207, %f206, %f203;
	cvt.rzi.u32.f32 	%r40, %f207;
	mul.f32 	%f208, %f202, %f4;
	mul.f32 	%f13, %f3, %f208;
	setp.lt.u32 	%p43, %r40, %r146;
	@%p43 bra 	$L__BB0_31;
	add.s32 	%r147, %r40, 1;
	ld.global.nc.u32 	%r148, [%rd16];
	setp.gt.u32 	%p44, %r147, %r148;
	@%p44 bra 	$L__BB0_31;
	sub.s32 	%r149, %r205, %r17;
	shl.b32 	%r150, %r149, 5;
	add.s32 	%r151, %r150, %r204;
	add.s32 	%r152, %r151, 256;
	mad.lo.s32 	%r153, %r8, %r152, %r40;
	mul.wide.u32 	%rd122, %r153, 2;
	add.s64 	%rd123, %rd11, %rd122;
	ld.global.nc.u16 	%rs1, [%rd123];
	add.s32 	%r154, %r153, 1;
	mul.wide.u32 	%rd124, %r154, 2;
	add.s64 	%rd125, %rd11, %rd124;
	ld.global.nc.u16 	%rs2, [%rd125];
	mul.f32 	%f209, %f13, 0f3F22F983;
	cvt.rni.s32.f32 	%r217, %f209;
	cvt.rn.f32.s32 	%f210, %r217;
	fma.rn.f32 	%f211, %f210, 0fBFC90FDA, %f13;
	fma.rn.f32 	%f212, %f210, 0fB3A22168, %f211;
	fma.rn.f32 	%f266, %f210, 0fA7C234C5, %f212;
	abs.f32 	%f15, %f13;
	setp.ltu.f32 	%p45, %f15, 0f47CE4780;
	mov.u32 	%r213, %r217;
	mov.f32 	%f265, %f266;
	@%p45 bra 	$L__BB0_20;
	setp.eq.f32 	%p46, %f15, 0f7F800000;
	@%p46 bra 	$L__BB0_19;
	mov.b32 	%r42, %f13;
	shl.b32 	%r156, %r42, 8;
	or.b32  	%r43, %r156, -2147483648;
	mov.b64 	%rd154, 0;
	mov.b32 	%r210, 0;
$L__BB0_15:
	.pragma "nounroll";
	mul.wide.u32 	%rd127, %r210, 4;
	mov.u64 	%rd128, __cudart_i2opi_f;
	add.s64 	%rd129, %rd128, %rd127;
	ld.global.nc.u32 	%r157, [%rd129];
	mad.wide.u32 	%rd130, %r157, %r43, %rd154;
	shr.u64 	%rd154, %rd130, 32;
	add.s64 	%rd131, %rd4, %rd127;
	st.local.u32 	[%rd131], %rd130;
	add.s32 	%r210, %r210, 1;
	setp.ne.s32 	%p47, %r210, 6;
	@%p47 bra 	$L__BB0_15;
	shr.u32 	%r158, %r42, 23;
	st.local.u32 	[%rd4+24], %rd154;
	and.b32  	%r46, %r158, 31;
	and.b32  	%r159, %r158, 224;
	add.s32 	%r160, %r159, -128;
	shr.u32 	%r161, %r160, 5;
	mul.wide.u32 	%rd132, %r161, 4;
	sub.s64 	%rd22, %rd4, %rd132;
	ld.local.u32 	%r211, [%rd22+24];
	ld.local.u32 	%r212, [%rd22+20];
	setp.eq.s32 	%p48, %r46, 0;
	@%p48 bra 	$L__BB0_18;
	shf.l.wrap.b32 	%r211, %r212, %r211, %r46;
	ld.local.u32 	%r162, [%rd22+16];
	shf.l.wrap.b32 	%r212, %r162, %r212, %r46;
$L__BB0_18:
	shr.u32 	%r163, %r211, 30;
	shf.l.wrap.b32 	%r164, %r212, %r211, 2;
	shl.b32 	%r165, %r212, 2;
	shr.u32 	%r166, %r164, 31;
	add.s32 	%r167, %r166, %r163;
	neg.s32 	%r168, %r167;
	setp.lt.s32 	%p49, %r42, 0;
	selp.b32 	%r213, %r168, %r167, %p49;
	xor.b32  	%r169, %r164, %r42;
	shr.s32 	%r170, %r164, 31;
	xor.b32  	%r171, %r170, %r164;
	xor.b32  	%r172, %r170, %r165;
	cvt.u64.u32 	%rd133, %r171;
	shl.b64 	%rd134, %rd133, 32;
	cvt.u64.u32 	%rd135, %r172;
	or.b64  	%rd136, %rd134, %rd135;
	cvt.rn.f64.s64 	%fd1, %rd136;
	mul.f64 	%fd2, %fd1, 0d3BF921FB54442D19;
	cvt.rn.f32.f64 	%f213, %fd2;
	neg.f32 	%f214, %f213;
	setp.lt.s32 	%p50, %r169, 0;
	selp.f32 	%f265, %f214, %f213, %p50;
	bra.uni 	$L__BB0_20;
$L__BB0_19:
	mov.f32 	%f215, 0f00000000;
	mul.rn.f32 	%f265, %f13, %f215;
	mov.b32 	%r213, 0;
$L__BB0_20:
	add.s32 	%r174, %r213, 1;
	mul.rn.f32 	%f216, %f265, %f265;
	and.b32  	%r175, %r213, 1;
	setp.eq.b32 	%p52, %r175, 1;
	selp.f32 	%f217, %f265, 0f3F800000, %p52;
	fma.rn.f32 	%f218, %f216, %f217, 0f00000000;
	fma.rn.f32 	%f219, %f216, 0f37CBAC00, 0fBAB607ED;
	selp.f32 	%f220, 0fB94D4153, %f219, %p52;
	selp.f32 	%f221, 0f3C0885E4, 0f3D2AAABB, %p52;
	fma.rn.f32 	%f222, %f220, %f216, %f221;
	selp.f32 	%f223, 0fBE2AAAA8, 0fBEFFFFFF, %p52;
	fma.rn.f32 	%f224, %f222, %f216, %f223;
	fma.rn.f32 	%f225, %f224, %f218, %f217;
	and.b32  	%r176, %r174, 2;
	setp.eq.s32 	%p53, %r176, 0;
	mov.f32 	%f226, 0f00000000;
	sub.f32 	%f227, %f226, %f225;
	selp.f32 	%f19, %f225, %f227, %p53;
	@%p45 bra 	$L__BB0_28;
	setp.eq.f32 	%p54, %f15, 0f7F800000;
	@%p54 bra 	$L__BB0_27;
	mov.b32 	%r55, %f13;
	shl.b32 	%r178, %r55, 8;
	or.b32  	%r56, %r178, -2147483648;
	mov.b64 	%rd155, 0;
	mov.b32 	%r214, 0;
$L__BB0_23:
	.pragma "nounroll";
	mul.wide.u32 	%rd138, %r214, 4;
	mov.u64 	%rd139, __cudart_i2opi_f;
	add.s64 	%rd140, %rd139, %rd138;
	ld.global.nc.u32 	%r179, [%rd140];
	mad.wide.u32 	%rd141, %r179, %r56, %rd155;
	shr.u64 	%rd155, %rd141, 32;
	add.s64 	%rd142, %rd3, %rd138;
	st.local.u32 	[%rd142], %rd141;
	add.s32 	%r214, %r214, 1;
	setp.ne.s32 	%p55, %r214, 6;
	@%p55 bra 	$L__BB0_23;
	shr.u32 	%r180, %r55, 23;
	st.local.u32 	[%rd3+24], %rd155;
	and.b32  	%r59, %r180, 31;
	and.b32  	%r181, %r180, 224;
	add.s32 	%r182, %r181, -128;
	shr.u32 	%r183, %r182, 5;
	mul.wide.u32 	%rd143, %r183, 4;
	sub.s64 	%rd25, %rd3, %rd143;
	ld.local.u32 	%r215, [%rd25+24];
	ld.local.u32 	%r216, [%rd25+20];
	setp.eq.s32 	%p56, %r59, 0;
	@%p56 bra 	$L__BB0_26;
	shf.l.wrap.b32 	%r215, %r216, %r215, %r59;
	ld.local.u32 	%r184, [%rd25+16];
	shf.l.wrap.b32 	%r216, %r184, %r216, %r59;
$L__BB0_26:
	shr.u32 	%r185, %r215, 30;
	shf.l.wrap.b32 	%r186, %r216, %r215, 2;
	shl.b32 	%r187, %r216, 2;
	shr.u32 	%r188, %r186, 31;
	add.s32 	%r189, %r188, %r185;
	neg.s32 	%r190, %r189;
	setp.lt.s32 	%p57, %r55, 0;
	selp.b32 	%r217, %r190, %r189, %p57;
	xor.b32  	%r191, %r186, %r55;
	shr.s32 	%r192, %r186, 31;
	xor.b32  	%r193, %r192, %r186;
	xor.b32  	%r194, %r192, %r187;
	cvt.u64.u32 	%rd144, %r193;
	shl.b64 	%rd145, %rd144, 32;
	cvt.u64.u32 	%rd146, %r194;
	or.b64  	%rd147, %rd145, %rd146;
	cvt.rn.f64.s64 	%fd3, %rd147;
	mul.f64 	%fd4, %fd3, 0d3BF921FB54442D19;
	cvt.rn.f32.f64 	%f228, %fd4;
	neg.f32 	%f229, %f228;
	setp.lt.s32 	%p58, %r191, 0;
	selp.f32 	%f266, %f229, %f228, %p58;
	bra.uni 	$L__BB0_28;
$L__BB0_27:
	mov.f32 	%f230, 0f00000000;
	mul.rn.f32 	%f266, %f13, %f230;
	mov.b32 	%r217, 0;
$L__BB0_28:
	mul.rn.f32 	%f231, %f266, %f266;
	and.b32  	%r196, %r217, 1;
	setp.eq.b32 	%p59, %r196, 1;
	selp.f32 	%f232, 0f3F800000, %f266, %p59;
	fma.rn.f32 	%f233, %f231, %f232, 0f00000000;
	fma.rn.f32 	%f234, %f231, 0f37CBAC00, 0fBAB607ED;
	selp.f32 	%f235, %f234, 0fB94D4153, %p59;
	selp.f32 	%f236, 0f3D2AAABB, 0f3C0885E4, %p59;
	fma.rn.f32 	%f237, %f235, %f231, %f236;
	selp.f32 	%f238, 0fBEFFFFFF, 0fBE2AAAA8, %p59;
	fma.rn.f32 	%f239, %f237, %f231, %f238;
	fma.rn.f32 	%f240, %f239, %f233, %f232;
	and.b32  	%r197, %r217, 2;
	setp.eq.s32 	%p60, %r197, 0;
	mov.f32 	%f241, 0f00000000;
	sub.f32 	%f242, %f241, %f240;
	selp.f32 	%f23, %f240, %f242, %p60;
	add.s32 	%r198, %r17, -6;
	setp.ge.u32 	%p61, %r205, %r198;
	setp.lt.u32 	%p62, %r205, %r27;
	and.pred  	%p63, %p61, %p62;
	@%p63 bra 	$L__BB0_30;
	cvt.rn.f32.s16 	%f243, %rs1;
	cvt.rn.f32.s16 	%f244, %rs2;
	mul.f32 	%f245, %f23, %f244;
	fma.rn.f32 	%f246, %f19, %f243, %f245;
	ld.global.v2.f32 	{%f247, %f248}, [%rd9];
	add.f32 	%f249, %f246, %f247;
	cvt.s32.s16 	%r199, %rs1;
	neg.s32 	%r200, %r199;
	cvt.rn.f32.s32 	%f250, %r200;
	mul.f32 	%f251, %f23, %f250;
	fma.rn.f32 	%f252, %f19, %f244, %f251;
	add.f32 	%f253, %f252, %f248;
	st.global.v2.f32 	[%rd9], {%f249, %f253};
	bra.uni 	$L__BB0_31;
$L__BB0_30:
	cvt.rn.f32.s16 	%f254, %rs1;
	cvt.rn.f32.s16 	%f255, %rs2;
	mul.f32 	%f256, %f23, %f255;
	fma.rn.f32 	%f257, %f19, %f254, %f256;
	ld.global.v2.f32 	{%f258, %f259}, [%rd10];
	add.f32 	%f260, %f257, %f258;
	cvt.s32.s16 	%r201, %rs1;
	neg.s32 	%r202, %r201;
	cvt.rn.f32.s32 	%f261, %r202;
	mul.f32 	%f262, %f23, %f261;
	fma.rn.f32 	%f263, %f19, %f255, %f262;
	add.f32 	%f264, %f263, %f259;
	st.global.v2.f32 	[%rd10], {%f260, %f264};
$L__BB0_31:
	add.s32 	%r205, %r205, 1;
	setp.eq.s32 	%p64, %r205, %r17;
	@%p64 bra 	$L__BB0_42;
	bra.uni 	$L__BB0_6;
$L__BB0_32:
	ld.global.nc.f32 	%f148, [%rd15];
	sub.f32 	%f149, %f8, %f148;
	abs.f32 	%f150, %f149;
	ld.global.nc.f32 	%f151, [%rd15+-4];
	sub.f32 	%f152, %f8, %f151;
	abs.f32 	%f153, %f152;
	setp.lt.f32 	%p36, %f150, %f153;
	selp.b32 	%r137, %r20, %r19, %p36;
	ld.global.nc.f32 	%f154, [%rd15+4];
	sub.f32 	%f155, %f8, %f154;
	abs.f32 	%f156, %f155;
	mul.wide.s32 	%rd104, %r137, 4;
	add.s64 	%rd105, %rd1, %rd104;
	ld.global.nc.f32 	%f157, [%rd105];
	sub.f32 	%f158, %f8, %f157;
	abs.f32 	%f159, %f158;
	setp.lt.f32 	%p37, %f156, %f159;
	selp.b32 	%r138, %r21, %r137, %p37;
	ld.global.nc.f32 	%f160, [%rd15+8];
	sub.f32 	%f161, %f8, %f160;
	abs.f32 	%f162, %f161;
	mul.wide.s32 	%rd106, %r138, 4;
	add.s64 	%rd107, %rd1, %rd106;
	ld.global.nc.f32 	%f163, [%rd107];
	sub.f32 	%f164, %f8, %f163;
	abs.f32 	%f165, %f164;
	setp.lt.f32 	%p38, %f162, %f165;
	selp.b32 	%r139, %r22, %r138, %p38;
	ld.global.nc.f32 	%f166, [%rd15+12];
	sub.f32 	%f167, %f8, %f166;
	abs.f32 	%f168, %f167;
	mul.wide.s32 	%rd108, %r139, 4;
	add.s64 	%rd109, %rd1, %rd108;
	ld.global.nc.f32 	%f169, [%rd109];
	sub.f32 	%f170, %f8, %f169;
	abs.f32 	%f171, %f170;
	setp.lt.f32 	%p39, %f168, %f171;
	selp.b32 	%r140, %r23, %r139, %p39;
	ld.global.nc.f32 	%f172, [%rd15+16];
	sub.f32 	%f173, %f8, %f172;
	abs.f32 	%f174, %f173;
	mul.wide.s32 	%rd110, %r140, 4;
	add.s64 	%rd111, %rd1, %rd110;
	ld.global.nc.f32 	%f175, [%rd111];
	sub.f32 	%f176, %f8, %f175;
	abs.f32 	%f177, %f176;
	setp.lt.f32 	%p40, %f174, %f177;
	selp.b32 	%r141, %r24, %r140, %p40;
	ld.global.nc.f32 	%f178, [%rd15+20];
	sub.f32 	%f179, %f8, %f178;
	abs.f32 	%f180, %f179;
	mul.wide.s32 	%rd112, %r141, 4;
	add.s64 	%rd113, %rd1, %rd112;
	ld.global.nc.f32 	%f181, [%rd113];
	sub.f32 	%f182, %f8, %f181;
	abs.f32 	%f183, %f182;
	setp.lt.f32 	%p41, %f180, %f183;
	selp.b32 	%r142, %r25, %r141, %p41;
	ld.global.nc.f32 	%f184, [%rd15+24];
	sub.f32 	%f185, %f8, %f184;
	abs.f32 	%f186, %f185;
	mul.wide.s32 	%rd114, %r142, 4;
	add.s64 	%rd115, %rd1, %rd114;
	ld.global.nc.f32 	%f187, [%rd115];
	sub.f32 	%f188, %f8, %f187;
	abs.f32 	%f189, %f188;
	setp.lt.f32 	%p42, %f186, %f189;
	selp.b32 	%r209, %r26, %r142, %p42;
	bra.uni 	$L__BB0_10;
$L__BB0_33:
	.pragma "nounroll";
	ld.global.nc.f32 	%f58, [%rd153+-16];
	sub.f32 	%f59, %f7, %f58;
	abs.f32 	%f60, %f59;
	mul.wide.u32 	%rd68, %r208, 4;
	add.s64 	%rd69, %rd2, %rd68;
	ld.global.nc.f32 	%f61, [%rd69];
	sub.f32 	%f62, %f7, %f61;
	abs.f32 	%f63, %f62;
	setp.lt.f32 	%p14, %f60, %f63;
	selp.b32 	%r113, %r206, %r208, %p14;
	ld.global.nc.f32 	%f64, [%rd153+-12];
	sub.f32 	%f65, %f7, %f64;
	abs.f32 	%f66, %f65;
	mul.wide.u32 	%rd70, %r113, 4;
	add.s64 	%rd71, %rd2, %rd70;
	ld.global.nc.f32 	%f67, [%rd71];
	sub.f32 	%f68, %f7, %f67;
	abs.f32 	%f69, %f68;
	setp.lt.f32 	%p15, %f66, %f69;
	add.s32 	%r114, %r206, 1;
	selp.b32 	%r115, %r114, %r113, %p15;
	ld.global.nc.f32 	%f70, [%rd153+-8];
	sub.f32 	%f71, %f7, %f70;
	abs.f32 	%f72, %f71;
	mul.wide.u32 	%rd72, %r115, 4;
	add.s64 	%rd73, %rd2, %rd72;
	ld.global.nc.f32 	%f73, [%rd73];
	sub.f32 	%f74, %f7, %f73;
	abs.f32 	%f75, %f74;
	setp.lt.f32 	%p16, %f72, %f75;
	add.s32 	%r116, %r206, 2;
	selp.b32 	%r117, %r116, %r115, %p16;
	ld.global.nc.f32 	%f76, [%rd153+-4];
	sub.f32 	%f77, %f7, %f76;
	abs.f32 	%f78, %f77;
	mul.wide.u32 	%rd74, %r117, 4;
	add.s64 	%rd75, %rd2, %rd74;
	ld.global.nc.f32 	%f79, [%rd75];
	sub.f32 	%f80, %f7, %f79;
	abs.f32 	%f81, %f80;
	setp.lt.f32 	%p17, %f78, %f81;
	add.s32 	%r118, %r206, 3;
	selp.b32 	%r119, %r118, %r117, %p17;
	ld.global.nc.f32 	%f82, [%rd153];
	sub.f32 	%f83, %f7, %f82;
	abs.f32 	%f84, %f83;
	mul.wide.u32 	%rd76, %r119, 4;
	add.s64 	%rd77, %rd2, %rd76;
	ld.global.nc.f32 	%f85, [%rd77];
	sub.f32 	%f86, %f7, %f85;
	abs.f32 	%f87, %f86;
	setp.lt.f32 	%p18, %f84, %f87;
	add.s32 	%r120, %r206, 4;
	selp.b32 	%r121, %r120, %r119, %p18;
	ld.global.nc.f32 	%f88, [%rd153+4];
	sub.f32 	%f89, %f7, %f88;
	abs.f32 	%f90, %f89;
	mul.wide.u32 	%rd78, %r121, 4;
	add.s64 	%rd79, %rd2, %rd78;
	ld.global.nc.f32 	%f91, [%rd79];
	sub.f32 	%f92, %f7, %f91;
	abs.f32 	%f93, %f92;
	setp.lt.f32 	%p19, %f90, %f93;
	add.s32 	%r122, %r206, 5;
	selp.b32 	%r123, %r122, %r121, %p19;
	ld.global.nc.f32 	%f94, [%rd153+8];
	sub.f32 	%f95, %f7, %f94;
	abs.f32 	%f96, %f95;
	mul.wide.u32 	%rd80, %r123, 4;
	add.s64 	%rd81, %rd2, %rd80;
	ld.global.nc.f32 	%f97, [%rd81];
	sub.f32 	%f98, %f7, %f97;
	abs.f32 	%f99, %f98;
	setp.lt.f32 	%p20, %f96, %f99;
	add.s32 	%r124, %r206, 6;
	selp.b32 	%r125, %r124, %r123, %p20;
	ld.global.nc.f32 	%f100, [%rd153+12];
	sub.f32 	%f101, %f7, %f100;
	abs.f32 	%f102, %f101;
	mul.wide.u32 	%rd82, %r125, 4;
	add.s64 	%rd83, %rd2, %rd82;
	ld.global.nc.f32 	%f103, [%rd83];
	sub.f32 	%f104, %f7, %f103;
	abs.f32 	%f105, %f104;
	setp.lt.f32 	%p21, %f102, %f105;
	add.s32 	%r126, %r206, 7;
	selp.b32 	%r208, %r126, %r125, %p21;
	add.s64 	%rd153, %rd153, 32;
	add.s32 	%r206, %r206, 8;
	setp.eq.s32 	%p22, %r206, %r12;
	mov.u32 	%r222, %r12;
	@%p22 bra 	$L__BB0_34;
	bra.uni 	$L__BB0_33;
$L__BB0_34:
	setp.eq.s32 	%p23, %r9, 0;
	@%p23 bra 	$L__BB0_9;
	setp.lt.u32 	%p24, %r10, 3;
	@%p24 bra 	$L__BB0_37;
	mul.wide.u32 	%rd84, %r222, 4;
	add.s64 	%rd85, %rd2, %rd84;
	ld.global.nc.f32 	%f106, [%rd85];
	sub.f32 	%f107, %f7, %f106;
	abs.f32 	%f108, %f107;
	mul.wide.u32 	%rd86, %r208, 4;
	add.s64 	%rd87, %rd2, %rd86;
	ld.global.nc.f32 	%f109, [%rd87];
	sub.f32 	%f110, %f7, %f109;
	abs.f32 	%f111, %f110;
	setp.lt.f32 	%p25, %f108, %f111;
	selp.b32 	%r128, %r222, %r208, %p25;
	add.s32 	%r129, %r222, 1;
	ld.global.nc.f32 	%f112, [%rd85+4];
	sub.f32 	%f113, %f7, %f112;
	abs.f32 	%f114, %f113;
	mul.wide.u32 	%rd88, %r128, 4;
	add.s64 	%rd89, %rd2, %rd88;
	ld.global.nc.f32 	%f115, [%rd89];
	sub.f32 	%f116, %f7, %f115;
	abs.f32 	%f117, %f116;
	setp.lt.f32 	%p26, %f114, %f117;
	selp.b32 	%r130, %r129, %r128, %p26;
	add.s32 	%r131, %r222, 2;
	ld.global.nc.f32 	%f118, [%rd85+8];
	sub.f32 	%f119, %f7, %f118;
	abs.f32 	%f120, %f119;
	mul.wide.u32 	%rd90, %r130, 4;
	add.s64 	%rd91, %rd2, %rd90;
	ld.global.nc.f32 	%f121, [%rd91];
	sub.f32 	%f122, %f7, %f121;
	abs.f32 	%f123, %f122;
	setp.lt.f32 	%p27, %f120, %f123;
	selp.b32 	%r132, %r131, %r130, %p27;
	add.s32 	%r133, %r222, 3;
	ld.global.nc.f32 	%f124, [%rd85+12];
	sub.f32 	%f125, %f7, %f124;
	abs.f32 	%f126, %f125;
	mul.wide.u32 	%rd92, %r132, 4;
	add.s64 	%rd93, %rd2, %rd92;
	ld.global.nc.f32 	%f127, [%rd93];
	sub.f32 	%f128, %f7, %f127;
	abs.f32 	%f129, %f128;
	setp.lt.f32 	%p28, %f126, %f129;
	selp.b32 	%r208, %r133, %r132, %p28;
	add.s32 	%r222, %r222, 4;
$L__BB0_37:
	setp.eq.s32 	%p29, %r11, 0;
	@%p29 bra 	$L__BB0_9;
	setp.eq.s32 	%p30, %r11, 1;
	@%p30 bra 	$L__BB0_40;
	mul.wide.u32 	%rd94, %r222, 4;
	add.s64 	%rd95, %rd2, %rd94;
	ld.global.nc.f32 	%f130, [%rd95];
	sub.f32 	%f131, %f7, %f130;
	abs.f32 	%f132, %f131;
	mul.wide.u32 	%rd96, %r208, 4;
	add.s64 	%rd97, %rd2, %rd96;
	ld.global.nc.f32 	%f133, [%rd97];
	sub.f32 	%f134, %f7, %f133;
	abs.f32 	%f135, %f134;
	setp.lt.f32 	%p31, %f132, %f135;
	selp.b32 	%r135, %r222, %r208, %p31;
	add.s32 	%r136, %r222, 1;
	ld.global.nc.f32 	%f136, [%rd95+4];
	sub.f32 	%f137, %f7, %f136;
	abs.f32 	%f138, %f137;
	mul.wide.u32 	%rd98, %r135, 4;
	add.s64 	%rd99, %rd2, %rd98;
	ld.global.nc.f32 	%f139, [%rd99];
	sub.f32 	%f140, %f7, %f139;
	abs.f32 	%f141, %f140;
	setp.lt.f32 	%p32, %f138, %f141;
	selp.b32 	%r208, %r136, %r135, %p32;
	add.s32 	%r222, %r222, 2;
$L__BB0_40:
	setp.eq.s32 	%p33, %r13, 0;
	@%p33 bra 	$L__BB0_9;
	mul.wide.u32 	%rd100, %r222, 4;
	add.s64 	%rd101, %rd2, %rd100;
	ld.global.nc.f32 	%f142, [%rd101];
	sub.f32 	%f143, %f7, %f142;
	abs.f32 	%f144, %f143;
	mul.wide.u32 	%rd102, %r208, 4;
	add.s64 	%rd103, %rd2, %rd102;
	ld.global.nc.f32 	%f145, [%rd103];
	sub.f32 	%f146, %f7, %f145;
	abs.f32 	%f147, %f146;
	setp.lt.f32 	%p34, %f144, %f147;
	selp.b32 	%r208, %r222, %r208, %p34;
	bra.uni 	$L__BB0_9;
$L__BB0_42:
	add.s32 	%r204, %r204, 1;
	setp.eq.s32 	%p65, %r204, %r7;
	@%p65 bra 	$L__BB0_43;
	bra.uni 	$L__BB0_5;
$L__BB0_43:
	add.s32 	%r203, %r203, 1;
	setp.eq.s32 	%p66, %r203, %r99;
	@%p66 bra 	$L__BB0_44;
	bra.uni 	$L__BB0_3;
$L__BB0_44:
	ret;

}


// ===== COMPILED SASS (sm_100) =====

	.target	sm_100

	.elftype	@"ET_EXEC"


//--------------------- .note.nv.tkinfo           --------------------------
	.section	.note.nv.tkinfo,"",@"SHT_NOTE"
	.sectionflags	@"SHF_NOTE_NV_TKINFO"
	.tkinfo
        /*0018*/ 	.word	0x00000002
        /*0030*/ 	.string	""
        /*0030*/ 	.string	"ptxas"
        /*0030*/ 	.string	"Cuda compilation tools, release 13.0, V13.0.88"
        /*0030*/ 	.string	"Build cuda_13.0.r13.0/compiler.36424714_0"
        /*0030*/ 	.string	"-arch sm_100 -m 64 "



//--------------------- .note.nv.cuinfo           --------------------------
	.section	.note.nv.cuinfo,"",@"SHT_NOTE"
	.sectionflags	@"SHF_NOTE_NV_CUINFO"
        /*0018*/ 	.short	0x0002
        /*001a*/ 	.short	0x0064
        /*001c*/ 	.short	0x0082
	.zero		2


//--------------------- .nv.info                  --------------------------
	.section	.nv.info,"",@"SHT_CUDA_INFO"
	.align	4


	//----- nvinfo : EIATTR_REGCOUNT
	.align		4
        /*0000*/ 	.byte	0x04, 0x2f
        /*0002*/ 	.short	(.L_14 - .L_13)
	.align		4
.L_13:
        /*0004*/ 	.word	index@(_Z22beamforming3D_GPU_cudaP6float2PKsPKfS4_S4_S4_S4_PKiS6_S6_S4_S6_S6_)
        /*0008*/ 	.word	0x00000026


	//----- nvinfo : EIATTR_FRAME_SIZE
	.align		4
.L_14:
        /*000c*/ 	.byte	0x04, 0x11
        /*000e*/ 	.short	(.L_16 - .L_15)
	.align		4
.L_15:
        /*0010*/ 	.word	index@($__internal_1_$__cuda_sm3x_div_rn_noftz_f32_slowpath)
        /*0014*/ 	.word	0x00000020


	//----- nvinfo : EIATTR_FRAME_SIZE
	.align		4
.L_16:
        /*0018*/ 	.byte	0x04, 0x11
        /*001a*/ 	.short	(.L_18 - .L_17)
	.align		4
.L_17:
        /*001c*/ 	.word	index@($__internal_0_$__cuda_sm20_sqrt_rn_f32_slowpath)
        /*0020*/ 	.word	0x00000020


	//----- nvinfo : EIATTR_FRAME_SIZE
	.align		4
.L_18:
        /*0024*/ 	.byte	0x04, 0x11
        /*0026*/ 	.short	(.L_20 - .L_19)
	.align		4
.L_19:
        /*0028*/ 	.word	index@(_Z22beamforming3D_GPU_cudaP6float2PKsPKfS4_S4_S4_S4_PKiS6_S6_S4_S6_S6_)
        /*002c*/ 	.word	0x00000020


	//----- nvinfo : EIATTR_MIN_STACK_SIZE
	.align		4
.L_20:
        /*0030*/ 	.byte	0x04, 0x12
        /*0032*/ 	.short	(.L_22 - .L_21)
	.align		4
.L_21:
        /*0034*/ 	.word	index@(_Z22beamforming3D_GPU_cudaP6float2PKsPKfS4_S4_S4_S4_PKiS6_S6_S4_S6_S6_)
        /*0038*/ 	.word	0x00000020
.L_22:


//--------------------- .nv.compat                --------------------------
	.section	.nv.compat,"",@"SHT_CUDA_COMPAT_INFO"
	.align	4
        /*0000*/ 	.byte	0x02, 0x09, 0x00, 0x00, 0x02, 0x02, 0x01, 0x00, 0x02, 0x05, 0x05, 0x00, 0x03, 0x07, 0x01, 0x01
        /*0010*/ 	.byte	0x02, 0x03, 0x00, 0x00, 0x02, 0x06, 0x01, 0x00, 0x04, 0x0b, 0x08, 0x00, 0x01, 0x00, 0x00, 0x00
        /*0020*/ 	.byte	0x00, 0x00, 0x00, 0x00


//--------------------- .nv.info._Z22beamforming3D_GPU_cudaP6float2PKsPKfS4_S4_S4_S4_PKiS6_S6_S4_S6_S6_ --------------------------
	.section	.nv.info._Z22beamforming3D_GPU_cudaP6float2PKsPKfS4_S4_S4_S4_PKiS6_S6_S4_S6_S6_,"",@"SHT_CUDA_INFO"
	.sectionflags	@""
	.align	4


	//----- nvinfo : EIATTR_CUDA_API_VERSION
	.align		4
        /*0000*/ 	.byte	0x04, 0x37
        /*0002*/ 	.short	(.L_24 - .L_23)
.L_23:
        /*0004*/ 	.word	0x00000082


	//----- nvinfo : EIATTR_KPARAM_INFO
	.align		4
.L_24:
        /*0008*/ 	.byte	0x04, 0x17
        /*000a*/ 	.short	(.L_26 - .L_25)
.L_25:
        /*000c*/ 	.word	0x00000000
        /*0010*/ 	.short	0x000c
        /*0012*/ 	.short	0x0060
        /*0014*/ 	.byte	0x00, 0xf5, 0x21, 0x00


	//----- nvinfo : EIATTR_KPARAM_INFO
	.align		4
.L_26:
        /*0018*/ 	.byte	0x04, 0x17
        /*001a*/ 	.short	(.L_28 - .L_27)
.L_27:
        /*001c*/ 	.word	0x00000000
        /*0020*/ 	.short	0x000b
        /*0022*/ 	.short	0x0058
        /*0024*/ 	.byte	0x00, 0xf5, 0x21, 0x00


	//----- nvinfo : EIATTR_KPARAM_INFO
	.align		4
.L_28:
        /*0028*/ 	.byte	0x04, 0x17
        /*002a*/ 	.short	(.L_30 - .L_29)
.L_29:
        /*002c*/ 	.word	0x00000000
        /*0030*/ 	.short	0x000a
        /*0032*/ 	.short	0x0050
        /*0034*/ 	.byte	0x00, 0xf5, 0x21, 0x00


	//----- nvinfo : EIATTR_KPARAM_INFO
	.align		4
.L_30:
        /*0038*/ 	.byte	0x04, 0x17
        /*003a*/ 	.short	(.L_32 - .L_31)
.L_31:
        /*003c*/ 	.word	0x00000000
        /*0040*/ 	.short	0x0009
        /*0042*/ 	.short	0x0048
        /*0044*/ 	.byte	0x00, 0xf5, 0x21, 0x00


	//----- nvinfo : EIATTR_KPARAM_INFO
	.align		4
.L_32:
        /*0048*/ 	.byte	0x04, 0x17
        /*004a*/ 	.short	(.L_34 - .L_33)
.L_33:
        /*004c*/ 	.word	0x00000000
        /*0050*/ 	.short	0x0008
        /*0052*/ 	.short	0x0040
        /*0054*/ 	.byte	0x00, 0xf5, 0x21, 0x00


	//----- nvinfo : EIATTR_KPARAM_INFO
	.align		4
.L_34:
        /*0058*/ 	.byte	0x04, 0x17
        /*005a*/ 	.short	(.L_36 - .L_35)
.L_35:
        /*005c*/ 	.word	0x00000000
        /*0060*/ 	.short	0x0007
        /*0062*/ 	.short	0x0038
        /*0064*/ 	.byte	0x00, 0xf5, 0x21, 0x00


	//----- nvinfo : EIATTR_KPARAM_INFO
	.align		4
.L_36:
        /*0068*/ 	.byte	0x04, 0x17
        /*006a*/ 	.short	(.L_38 - .L_37)
.L_37:
        /*006c*/ 	.word	0x00000000
        /*0070*/ 	.short	0x0006
        /*0072*/ 	.short	0x0030
        /*0074*/ 	.byte	0x00, 0xf5, 0x21, 0x00


	//----- nvinfo : EIATTR_KPARAM_INFO
	.align		4
.L_38:
        /*0078*/ 	.byte	0x04, 0x17
        /*007a*/ 	.short	(.L_40 - .L_39)
.L_39:
        /*007c*/ 	.word	0x00000000
        /*0080*/ 	.short	0x0005
        /*0082*/ 	.short	0x0028
        /*0084*/ 	.byte	0x00, 0xf5, 0x21, 0x00


	//----- nvinfo : EIATTR_KPARAM_INFO
	.align		4
.L_40:
        /*0088*/ 	.byte	0x04, 0x17
        /*008a*/ 	.short	(.L_42 - .L_41)
.L_41:
        /*008c*/ 	.word	0x00000000
        /*0090*/ 	.short	0x0004
        /*0092*/ 	.short	0x0020
        /*0094*/ 	.byte	0x00, 0xf5, 0x21, 0x00


	//----- nvinfo : EIATTR_KPARAM_INFO
	.align		4
.L_42:
        /*0098*/ 	.byte	0x04, 0x17
        /*009a*/ 	.short	(.L_44 - .L_43)
.L_43:
        /*009c*/ 	.word	0x00000000
        /*00a0*/ 	.short	0x0003
        /*00a2*/ 	.short	0x0018
        /*00a4*/ 	.byte	0x00, 0xf5, 0x21, 0x00


	//----- nvinfo : EIATTR_KPARAM_INFO
	.align		4
.L_44:
        /*00a8*/ 	.byte	0x04, 0x17
        /*00aa*/ 	.short	(.L_46 - .L_45)
.L_45:
        /*00ac*/ 	.word	0x00000000
        /*00b0*/ 	.short	0x0002
        /*00b2*/ 	.short	0x0010
        /*00b4*/ 	.byte	0x00, 0xf5, 0x21, 0x00


	//----- nvinfo : EIATTR_KPARAM_INFO
	.align		4
.L_46:
        /*00b8*/ 	.byte	0x04, 0x17
        /*00ba*/ 	.short	(.L_48 - .L_47)
.L_47:
        /*00bc*/ 	.word	0x00000000
        /*00c0*/ 	.short	0x0001
        /*00c2*/ 	.short	0x0008
        /*00c4*/ 	.byte	0x00, 0xf5, 0x21, 0x00


	//----- nvinfo : EIATTR_KPARAM_INFO
	.align		4
.L_48:
        /*00c8*/ 	.byte	0x04, 0x17
        /*00ca*/ 	.short	(.L_50 - .L_49)
.L_49:
        /*00cc*/ 	.word	0x00000000
        /*00d0*/ 	.short	0x0000
        /*00d2*/ 	.short	0x0000
        /*00d4*/ 	.byte	0x00, 0xf5, 0x21, 0x00


	//----- nvinfo : EIATTR_SPARSE_MMA_MASK
	.align		4
.L_50:
        /*00d8*/ 	.byte	0x03, 0x50
        /*00da*/ 	.short	0x0000


	//----- nvinfo : EIATTR_MAXREG_COUNT
	.align		4
        /*00dc*/ 	.byte	0x03, 0x1b
        /*00de*/ 	.short	0x00ff


	//----- nvinfo : EIATTR_MERCURY_ISA_VERSION
	.align		4
        /*00e0*/ 	.byte	0x03, 0x5f
        /*00e2*/ 	.short	0x0101


	//----- nvinfo : EIATTR_VRC_CTA_INIT_COUNT
	.align		4
        /*00e4*/ 	.byte	0x02, 0x4a
	.zero		1
	.zero		1


	//----- nvinfo : EIATTR_EXIT_INSTR_OFFSETS
	.align		4
        /*00e8*/ 	.byte	0x04, 0x1c
        /*00ea*/ 	.short	(.L_52 - .L_51)


	//   ....[0]....
.L_51:
        /*00ec*/ 	.word	0x00000160


	//   ....[1]....
        /*00f0*/ 	.word	0x00000190


	//   ....[2]....
        /*00f4*/ 	.word	0x00002ac0


	//----- nvinfo : EIATTR_CRS_STACK_SIZE
	.align		4
.L_52:
        /*00f8*/ 	.byte	0x04, 0x1e
        /*00fa*/ 	.short	(.L_54 - .L_53)
.L_53:
        /*00fc*/ 	.word	0x00000000


	//----- nvinfo : EIATTR_CBANK_PARAM_SIZE
	.align		4
.L_54:
        /*0100*/ 	.byte	0x03, 0x19
        /*0102*/ 	.short	0x0068


	//----- nvinfo : EIATTR_PARAM_CBANK
	.align		4
        /*0104*/ 	.byte	0x04, 0x0a
        /*0106*/ 	.short	(.L_56 - .L_55)
	.align		4
.L_55:
        /*0108*/ 	.word	index@(.nv.constant0._Z22beamforming3D_GPU_cudaP6float2PKsPKfS4_S4_S4_S4_PKiS6_S6_S4_S6_S6_)
        /*010c*/ 	.short	0x0380
        /*010e*/ 	.short	0x0068


	//----- nvinfo : EIATTR_SW_WAR
	.align		4
.L_56:
        /*0110*/ 	.byte	0x04, 0x36
        /*0112*/ 	.short	(.L_58 - .L_57)
.L_57:
        /*0114*/ 	.word	0x00000008
.L_58:


//--------------------- .nv.callgraph             --------------------------
	.section	.nv.callgraph,"",@"SHT_CUDA_CALLGRAPH"
	.align	4
	.sectionentsize	8
	.align		4
        /*0000*/ 	.word	0x00000000
	.align		4
        /*0004*/ 	.word	0xffffffff
	.align		4
        /*0008*/ 	.word	0x00000000
	.align		4
        /*000c*/ 	.word	0xfffffffe
	.align		4
        /*0010*/ 	.word	0x00000000
	.align		4
        /*0014*/ 	.word	0xfffffffd
	.align		4
        /*0018*/ 	.word	0x00000000
	.align		4
        /*001c*/ 	.word	0xfffffffc


//--------------------- .nv.constant3             --------------------------
	.section	.nv.constant3,"a",@progbits
	.align	4
.nv.constant3:
	.type		invSpeedOfSound,@object
	.size		invSpeedOfSound,(xPixLen - invSpeedOfSound)
invSpeedOfSound:
	.zero		4
	.type		xPixLen,@object
	.size		xPixLen,(yPixLen - xPixLen)
xPixLen:
	.zero		4
	.type		yPixLen,@object
	.size		yPixLen,(zPixLen - yPixLen)
yPixLen:
	.zero		4
	.type		zPixLen,@object
	.size		zPixLen,(xPiezoLen - zPixLen)
zPixLen:
	.zero		4
	.type		xPiezoLen,@object
	.size		xPiezoLen,(yPiezoLen - xPiezoLen)
xPiezoLen:
	.zero		4
	.type		yPiezoLen,@object
	.size		yPiezoLen,(receiveLen - yPiezoLen)
yPiezoLen:
	.zero		4
	.type		receiveLen,@object
	.size		receiveLen,(freq - receiveLen)
receiveLen:
	.zero		4
	.type		freq,@object
	.size		freq,(pi - freq)
freq:
	.zero		4
	.type		pi,@object
	.size		pi,(sampleDim - pi)
pi:
	.zero		4
	.type		sampleDim,@object
	.size		sampleDim,(sensCutoff - sampleDim)
sampleDim:
	.zero		4
	.type		sensCutoff,@object
	.size		sensCutoff,(elementSens - sensCutoff)
sensCutoff:
	.zero		4
	.type		elementSens,@object
	.size		elementSens,(.L_11 - elementSens)
elementSens:
	.zero		404
.L_11:


//--------------------- .nv.constant4             --------------------------
	.section	.nv.constant4,"a",@progbits
	.align	8
	.align		8
.nv.constant4:
        /*0000*/ 	.dword	__cudart_i2opi_f


//--------------------- .text._Z22beamforming3D_GPU_cudaP6float2PKsPKfS4_S4_S4_S4_PKiS6_S6_S4_S6_S6_ --------------------------
	.section	.text._Z22beamforming3D_GPU_cudaP6float2PKsPKfS4_S4_S4_S4_PKiS6_S6_S4_S6_S6_,"ax",@progbits
	.align	128
        .global         _Z22beamforming3D_GPU_cudaP6float2PKsPKfS4_S4_S4_S4_PKiS6_S6_S4_S6_S6_
        .type           _Z22beamforming3D_GPU_cudaP6float2PKsPKfS4_S4_S4_S4_PKiS6_S6_S4_S6_S6_,@function
        .size           _Z22beamforming3D_GPU_cudaP6float2PKsPKfS4_S4_S4_S4_PKiS6_S6_S4_S6_S6_,(.L_x_49 - _Z22beamforming3D_GPU_cudaP6float2PKsPKfS4_S4_S4_S4_PKiS6_S6_S4_S6_S6_)
        .other          _Z22beamforming3D_GPU_cudaP6float2PKsPKfS4_S4_S4_S4_PKiS6_S6_S4_S6_S6_,@"STO_CUDA_ENTRY STV_DEFAULT"
_Z22beamforming3D_GPU_cudaP6float2PKsPKfS4_S4_S4_S4_PKiS6_S6_S4_S6_S6_:
.text._Z22beamforming3D_GPU_cudaP6float2PKsPKfS4_S4_S4_S4_PKiS6_S6_S4_S6_S6_:
[----:B------:R-:W0:Y:S01]  /*0000*/  LDC R1, c[0x0][0x37c] ;  /* 0x0000df00ff017b82 */ /* 0x000e220000000800 */
[----:B------:R-:W1:Y:S07]  /*0010*/  S2R R2, SR_TID.Y ;  /* 0x0000000000027919 */ /* 0x000e6e0000002200 */
[----:B------:R-:W2:Y:S01]  /*0020*/  LDC R3, c[0x0][0x360] ;  /* 0x0000d800ff037b82 */ /* 0x000ea20000000800 */
[----:B------:R-:W3:Y:S01]  /*0030*/  LDCU.64 UR8, c[0x3][0x8] ;  /* 0x00c00100ff0877ac */ /* 0x000ee20008000a00 */
[----:B0-----:R-:W-:Y:S01]  /*0040*/  IADD3 R1, PT, PT, R1, -0x20, RZ ;  /* 0xffffffe001017810 */ /* 0x001fe20007ffe0ff */
[----:B------:R-:W2:Y:S01]  /*0050*/  S2R R0, SR_TID.X ;  /* 0x0000000000007919 */ /* 0x000ea20000002100 */
[----:B------:R-:W0:Y:S02]  /*0060*/  LDCU UR7, c[0x3][0x4] ;  /* 0x00c00080ff0777ac */ /* 0x000e240008000800 */
[----:B------:R-:W-:Y:S01]  /*0070*/  R2UR UR22, R1 ;  /* 0x00000000011672ca */ /* 0x000fe200000e0000 */
[----:B------:R-:W4:Y:S01]  /*0080*/  S2R R7, SR_TID.Z ;  /* 0x0000000000077919 */ /* 0x000f220000002300 */
[----:B------:R-:W1:Y:S08]  /*0090*/  S2UR UR5, SR_CTAID.Y ;  /* 0x00000000000579c3 */ /* 0x000e700000002600 */
[----:B------:R-:W1:Y:S08]  /*00a0*/  LDC R5, c[0x0][0x364] ;  /* 0x0000d900ff057b82 */ /* 0x000e700000000800 */
[----:B------:R-:W2:Y:S08]  /*00b0*/  S2UR UR4, SR_CTAID.X ;  /* 0x00000000000479c3 */ /* 0x000eb00000002500 */
[----:B------:R-:W4:Y:S08]  /*00c0*/  S2UR UR6, SR_CTAID.Z ;  /* 0x00000000000679c3 */ /* 0x000f300000002700 */
[----:B------:R-:W4:Y:S01]  /*00d0*/  LDC R4, c[0x0][0x368] ;  /* 0x0000da00ff047b82 */ /* 0x000f220000000800 */
[----:B-1----:R-:W-:-:S05]  /*00e0*/  IMAD R5, R5, UR5, R2 ;  /* 0x0000000505057c24 */ /* 0x002fca000f8e0202 */
[----:B---3--:R-:W-:Y:S02]  /*00f0*/  ISETP.GE.U32.AND P0, PT, R5, UR8, PT ;  /* 0x0000000805007c0c */ /* 0x008fe4000bf06070 */
[----:B------:R-:W1:Y:S01]  /*0100*/  LDC R6, c[0x3][0x18] ;  /* 0x00c00600ff067b82 */ /* 0x000e620000000800 */
[----:B--2---:R-:W-:-:S05]  /*0110*/  IMAD R3, R3, UR4, R0 ;  /* 0x0000000403037c24 */ /* 0x004fca000f8e0200 */
[----:B0-----:R-:W-:Y:S01]  /*0120*/  ISETP.GE.U32.OR P0, PT, R3, UR7, P0 ;  /* 0x0000000703007c0c */ /* 0x001fe20008706470 */
[----:B----4-:R-:W-:-:S05]  /*0130*/  IMAD R0, R4, UR6, R7 ;  /* 0x0000000604007c24 */ /* 0x010fca000f8e0207 */
[----:B------:R-:W-:-:S04]  /*0140*/  ISETP.GE.U32.OR P0, PT, R0, UR9, P0 ;  /* 0x0000000900007c0c */ /* 0x000fc80008706470 */
[----:B-1----:R-:W-:-:S13]  /*0150*/  ISETP.LT.OR P0, PT, R6, 0x1, P0 ;  /* 0x000000010600780c */ /* 0x002fda0000701670 */
[----:B------:R-:W-:Y:S05]  /*0160*/  @P0 EXIT ;  /* 0x000000000000094d */ /* 0x000fea0003800000 */
[----:B------:R-:W0:Y:S02]  /*0170*/  LDC R2, c[0x3][0x10] ;  /* 0x00c00400ff027b82 */ /* 0x000e240000000800 */
[----:B0-----:R-:W-:-:S13]  /*0180*/  ISETP.GE.AND P0, PT, R2, 0x1, PT ;  /* 0x000000010200780c */ /* 0x001fda0003f06270 */
[----:B------:R-:W-:Y:S05]  /*0190*/  @!P0 EXIT ;  /* 0x000000000000894d */ /* 0x000fea0003800000 */
[----:B------:R-:W0:Y:S01]  /*01a0*/  LDC R9, c[0x3][0x20] ;  /* 0x00c00800ff097b82 */ /* 0x000e220000000800 */
[----:B------:R-:W-:Y:S02]  /*01b0*/  HFMA2 R11, -RZ, RZ, 3.390625, 0 ;  /* 0x42c80000ff0b7431 */ /* 0x000fe400000001ff */
[----:B------:R-:W-:Y:S01]  /*01c0*/  IMAD.MOV.U32 R4, RZ, RZ, 0x3c23d70a ;  /* 0x3c23d70aff047424 */ /* 0x000fe200078e00ff */
[----:B------:R-:W-:-:S04]  /*01d0*/  LOP3.LUT R2, RZ, R3, RZ, 0x33, !PT ;  /* 0x00000003ff027212 */ /* 0x000fc800078e33ff */
[----:B------:R-:W1:Y:S01]  /*01e0*/  LDC.64 R16, c[0x0][0x380] ;  /* 0x0000e000ff107b82 */ /* 0x000e620000000a00 */
[----:B------:R-:W-:Y:S02]  /*01f0*/  VIADD R7, R2, UR7 ;  /* 0x0000000702077c36 */ /* 0x000fe40008000000 */
[----:B------:R-:W-:Y:S01]  /*0200*/  FFMA R11, R4, -R11, 1 ;  /* 0x3f800000040b7423 */ /* 0x000fe2000000080b */
[----:B------:R-:W-:-:S03]  /*0210*/  IMAD R2, R0, UR8, R5 ;  /* 0x0000000800027c24 */ /* 0x000fc6000f8e0205 */
[----:B------:R-:W-:Y:S01]  /*0220*/  FFMA R11, R11, R4, 0.0099999997764825820923 ;  /* 0x3c23d70a0b0b7423 */ /* 0x000fe20000000004 */
[----:B------:R-:W2:Y:S01]  /*0230*/  LDC.64 R18, c[0x0][0x390] ;  /* 0x0000e400ff127b82 */ /* 0x000ea20000000a00 */
[C---:B------:R-:W-:Y:S02]  /*0240*/  IMAD R7, R2.reuse, UR7, R7 ;  /* 0x0000000702077c24 */ /* 0x040fe4000f8e0207 */
[----:B------:R-:W-:-:S05]  /*0250*/  IMAD R15, R2, UR7, R3 ;  /* 0x00000007020f7c24 */ /* 0x000fca000f8e0203 */
[----:B------:R-:W3:Y:S01]  /*0260*/  LDC.64 R20, c[0x0][0x398] ;  /* 0x0000e600ff147b82 */ /* 0x000ee20000000a00 */
[----:B0-----:R-:W0:Y:S01]  /*0270*/  FCHK P0, R9, 100 ;  /* 0x42c8000009007902 */ /* 0x001e220000000000 */
[----:B------:R-:W-:-:S04]  /*0280*/  FFMA R4, R11, R9, RZ ;  /* 0x000000090b047223 */ /* 0x000fc800000000ff */
[----:B------:R-:W-:Y:S02]  /*0290*/  FFMA R2, R4, -100, R9 ;  /* 0xc2c8000004027823 */ /* 0x000fe40000000009 */
[----:B------:R-:W4:Y:S01]  /*02a0*/  LDC.64 R22, c[0x0][0x3a0] ;  /* 0x0000e800ff167b82 */ /* 0x000f220000000a00 */
[----:B-1----:R-:W-:-:S04]  /*02b0*/  IMAD.WIDE.U32 R14, R15, 0x8, R16 ;  /* 0x000000080f0e7825 */ /* 0x002fc800078e0010 */
[----:B------:R-:W-:Y:S01]  /*02c0*/  FFMA R11, R11, R2, R4 ;  /* 0x000000020b0b7223 */ /* 0x000fe20000000004 */
[----:B------:R-:W-:-:S04]  /*02d0*/  IMAD.WIDE.U32 R16, R7, 0x8, R16 ;  /* 0x0000000807107825 */ /* 0x000fc800078e0010 */
[----:B--2---:R-:W-:-:S04]  /*02e0*/  IMAD.WIDE.U32 R18, R3, 0x4, R18 ;  /* 0x0000000403127825 */ /* 0x004fc800078e0012 */
[----:B---3--:R-:W-:-:S04]  /*02f0*/  IMAD.WIDE.U32 R20, R5, 0x4, R20 ;  /* 0x0000000405147825 */ /* 0x008fc800078e0014 */
[----:B----4-:R-:W-:Y:S01]  /*0300*/  IMAD.WIDE.U32 R22, R0, 0x4, R22 ;  /* 0x0000000400167825 */ /* 0x010fe200078e0016 */
[----:B0-----:R-:W-:Y:S06]  /*0310*/  @!P0 BRA `(.L_x_0) ;  /* 0x0000000000188947 */ /* 0x001fec0003800000 */
[----:B------:R-:W0:Y:S01]  /*0320*/  LDCU UR4, c[0x3][0x20] ;  /* 0x00c00400ff0477ac */ /* 0x000e220008000800 */
[----:B------:R-:W-:Y:S02]  /*0330*/  MOV R3, 0x42c80000 ;  /* 0x42c8000000037802 */ /* 0x000fe40000000f00 */
[----:B------:R-:W-:Y:S01]  /*0340*/  MOV R12, 0x370 ;  /* 0x00000370000c7802 */ /* 0x000fe20000000f00 */
[----:B0-----:R-:W-:-:S07]  /*0350*/  IMAD.U32 R2, RZ, RZ, UR4 ;  /* 0x00000004ff027e24 */ /* 0x001fce000f8e00ff */
[----:B------:R-:W-:Y:S05]  /*0360*/  CALL.REL.NOINC `($__internal_1_$__cuda_sm3x_div_rn_noftz_f32_slowpath) ;  /* 0x00000028003c7944 */ /* 0x000fea0003c00000 */
[----:B------:R-:W-:-:S07]  /*0370*/  MOV R11, R26 ;  /* 0x0000001a000b7202 */ /* 0x000fce0000000f00 */
.L_x_0:
[----:B------:R-:W0:Y:S01]  /*0380*/  LDC R9, c[0x3][0x10] ;  /* 0x00c00400ff097b82 */ /* 0x000e220000000800 */
[----:B------:R-:W1:Y:S01]  /*0390*/  LDCU.64 UR12, c[0x0][0x3a8] ;  /* 0x00007500ff0c77ac */ /* 0x000e620008000a00 */
[----:B------:R-:W2:Y:S01]  /*03a0*/  LDCU.64 UR20, c[0x0][0x358] ;  /* 0x00006b00ff1477ac */ /* 0x000ea20008000a00 */
[----:B------:R-:W-:Y:S01]  /*03b0*/  UMOV UR4, URZ ;  /* 0x000000ff00047c82 */ /* 0x000fe20008000000 */
[----:B-1----:R-:W-:-:S04]  /*03c0*/  UIADD3 UR12, UP0, UPT, UR12, 0x10, URZ ;  /* 0x000000100c0c7890 */ /* 0x002fc8000ff1e0ff */
[----:B------:R-:W-:Y:S01]  /*03d0*/  UIADD3.X UR13, UPT, UPT, URZ, UR13, URZ, UP0, !UPT ;  /* 0x0000000dff0d7290 */ /* 0x000fe200087fe4ff */
[C---:B0-----:R-:W-:Y:S02]  /*03e0*/  LOP3.LUT R8, R9.reuse, 0x7, RZ, 0xc0, !PT ;  /* 0x0000000709087812 */ /* 0x041fe400078ec0ff */
[C---:B------:R-:W-:Y:S02]  /*03f0*/  LOP3.LUT R10, R9.reuse, 0x3, RZ, 0xc0, !PT ;  /* 0x00000003090a7812 */ /* 0x040fe400078ec0ff */
[----:B------:R-:W-:Y:S01]  /*0400*/  LOP3.LUT R9, R9, 0x7ffffff8, RZ, 0xc0, !PT ;  /* 0x7ffffff809097812 */ /* 0x000fe200078ec0ff */
[----:B--2---:R-:W-:-:S07]  /*0410*/  VIADD R8, R8, 0xffffffff ;  /* 0xffffffff08087836 */ /* 0x004fce0000000000 */
.L_x_34:
[----:B0-----:R-:W0:Y:S02]  /*0420*/  LDCU.128 UR8, c[0x0][0x3c0] ;  /* 0x00007800ff0877ac */ /* 0x001e240008000c00 */
[----:B0-----:R-:W-:-:S06]  /*0430*/  UIMAD.WIDE.U32 UR10, UR4, 0x4, UR10 ;  /* 0x00000004040a78a5 */ /* 0x001fcc000f8e000a */
[----:B------:R-:W-:Y:S01]  /*0440*/  MOV R2, UR10 ;  /* 0x0000000a00027c02 */ /* 0x000fe20008000f00 */
[----:B------:R-:W-:-:S05]  /*0450*/  IMAD.U32 R3, RZ, RZ, UR11 ;  /* 0x0000000bff037e24 */ /* 0x000fca000f8e00ff */
[----:B------:R-:W2:Y:S02]  /*0460*/  LDG.E.CONSTANT R2, desc[UR20][R2.64] ;  /* 0x0000001402027981 */ /* 0x000ea4000c1e9900 */
[----:B--2---:R-:W-:-:S13]  /*0470*/  R2UR UR6, R2 ;  /* 0x00000000020672ca */ /* 0x004fda00000e0000 */
[----:B------:R-:W-:-:S04]  /*0480*/  USHF.L.U32 UR14, UR6, 0x3, URZ ;  /* 0x00000003060e7899 */ /* 0x000fc800080006ff */
[----:B------:R-:W-:-:S09]  /*0490*/  UISETP.NE.AND UP0, UPT, UR14, URZ, UPT ;  /* 0x000000ff0e00728c */ /* 0x000fd2000bf05270 */
[----:B------:R-:W-:Y:S05]  /*04a0*/  BRA.U !UP0, `(.L_x_1) ;  /* 0x0000002508747547 */ /* 0x000fea000b800000 */
[----:B------:R-:W0:Y:S01]  /*04b0*/  LDCU.64 UR6, c[0x0][0x3b8] ;  /* 0x00007700ff0677ac */ /* 0x000e220008000a00 */
[----:B------:R-:W2:Y:S01]  /*04c0*/  LDG.E.CONSTANT R7, desc[UR20][R22.64] ;  /* 0x0000001416077981 */ /* 0x000ea2000c1e9900 */
[----:B------:R-:W1:Y:S01]  /*04d0*/  LDC.64 R24, c[0x0][0x3b0] ;  /* 0x0000ec00ff187b82 */ /* 0x000e620000000a00 */
[----:B------:R-:W3:Y:S02]  /*04e0*/  LDCU.64 UR10, c[0x0][0x3d8] ;  /* 0x00007b00ff0a77ac */ /* 0x000ee40008000a00 */
[----:B------:R4:W5:Y:S04]  /*04f0*/  LDG.E.CONSTANT R6, desc[UR20][R18.64] ;  /* 0x0000001412067981 */ /* 0x000968000c1e9900 */
[----:B------:R4:W5:Y:S01]  /*0500*/  LDG.E.CONSTANT R5, desc[UR20][R20.64] ;  /* 0x0000001414057981 */ /* 0x000962000c1e9900 */
[----:B0-----:R-:W-:-:S06]  /*0510*/  UIMAD.WIDE.U32 UR6, UR4, 0x4, UR6 ;  /* 0x00000004040678a5 */ /* 0x001fcc000f8e0006 */
[----:B------:R-:W-:Y:S01]  /*0520*/  MOV R2, UR6 ;  /* 0x0000000600027c02 */ /* 0x000fe20008000f00 */
[----:B------:R-:W-:-:S05]  /*0530*/  IMAD.U32 R3, RZ, RZ, UR7 ;  /* 0x00000007ff037e24 */ /* 0x000fca000f8e00ff */
[----:B------:R-:W4:Y:S02]  /*0540*/  LDG.E.CONSTANT R2, desc[UR20][R2.64] ;  /* 0x0000001402027981 */ /* 0x000f24000c1e9900 */
[----:B----4-:R-:W-:-:S13]  /*0550*/  R2UR UR23, R2 ;  /* 0x00000000021772ca */ /* 0x010fda00000e0000 */
[----:B------:R-:W-:-:S06]  /*0560*/  UIMAD.WIDE.U32 UR8, UR23, 0x4, UR8 ;  /* 0x00000004170878a5 */ /* 0x000fcc000f8e0008 */
[----:B------:R-:W-:Y:S01]  /*0570*/  MOV R12, UR8 ;  /* 0x00000008000c7c02 */ /* 0x000fe20008000f00 */
[----:B------:R-:W-:-:S04]  /*0580*/  IMAD.U32 R13, RZ, RZ, UR9 ;  /* 0x00000009ff0d7e24 */ /* 0x000fc8000f8e00ff */
[----:B------:R-:W0:Y:S01]  /*0590*/  LDCU.64 UR8, c[0x0][0x3e0] ;  /* 0x00007c00ff0877ac */ /* 0x000e220008000a00 */
[----:B------:R-:W4:Y:S01]  /*05a0*/  LDG.E.CONSTANT R12, desc[UR20][R12.64] ;  /* 0x000000140c0c7981 */ /* 0x000f22000c1e9900 */
[----:B------:R-:W-:Y:S01]  /*05b0*/  USHF.L.U32 UR6, UR4, 0x2, URZ ;  /* 0x0000000204067899 */ /* 0x000fe200080006ff */
[----:B--2---:R-:W-:-:S03]  /*05c0*/  FMUL R4, R7, R7 ;  /* 0x0000000707047220 */ /* 0x004fc60000400000 */
[----:B---3--:R-:W-:Y:S02]  /*05d0*/  UIADD3 UR18, UP1, UPT, UR6, UR10, URZ ;  /* 0x0000000a06127290 */ /* 0x008fe4000ff3e0ff */
[----:B------:R-:W-:Y:S02]  /*05e0*/  UIADD3 UR24, UPT, UPT, UR14, -0x2, URZ ;  /* 0xfffffffe0e187890 */ /* 0x000fe4000fffe0ff */
[----:B0-----:R-:W-:Y:S01]  /*05f0*/  UIADD3 UR16, UP0, UPT, UR6, UR8, URZ ;  /* 0x0000000806107290 */ /* 0x001fe2000ff1e0ff */
[----:B----4-:R-:W-:-:S13]  /*0600*/  R2UR UR5, R12 ;  /* 0x000000000c0572ca */ /* 0x010fda00000e0000 */
[----:B------:R-:W-:-:S04]  /*0610*/  USHF.L.U32 UR15, UR5, 0x3, URZ ;  /* 0x00000003050f7899 */ /* 0x000fc800080006ff */
[----:B------:R-:W-:Y:S02]  /*0620*/  UIADD3 UR7, UPT, UPT, UR15, -0x7, URZ ;  /* 0xfffffff90f077890 */ /* 0x000fe4000fffe0ff */
[----:B------:R-:W-:-:S04]  /*0630*/  USHF.R.U32.HI UR5, URZ, 0x1e, UR4 ;  /* 0x0000001eff057899 */ /* 0x000fc80008011604 */
[----:B------:R-:W-:Y:S01]  /*0640*/  MOV R3, UR7 ;  /* 0x0000000700037c02 */ /* 0x000fe20008000f00 */
[----:B------:R-:W-:Y:S02]  /*0650*/  UIADD3.X UR17, UPT, UPT, UR5, UR9, URZ, UP0, !UPT ;  /* 0x0000000905117290 */ /* 0x000fe400087fe4ff */
[----:B------:R-:W-:Y:S02]  /*0660*/  UIADD3.X UR19, UPT, UPT, UR5, UR11, URZ, UP1, !UPT ;  /* 0x0000000b05137290 */ /* 0x000fe40008ffe4ff */
[----:B-1----:R-:W-:Y:S01]  /*0670*/  IMAD.WIDE R24, R3, 0x4, R24 ;  /* 0x0000000403187825 */ /* 0x002fe200078e0218 */
[----:B------:R-:W-:-:S09]  /*0680*/  UMOV UR5, URZ ;  /* 0x000000ff00057c82 */ /* 0x000fd20008000000 */
.L_x_33:
[----:B0-----:R-:W0:Y:S02]  /*0690*/  LDCU.64 UR6, c[0x0][0x3a8] ;  /* 0x00007500ff0677ac */ /* 0x001e240008000a00 */
[----:B0-----:R-:W-:-:S06]  /*06a0*/  UIMAD.WIDE.U32 UR6, UR5, 0x4, UR6 ;  /* 0x00000004050678a5 */ /* 0x001fcc000f8e0006 */
[----:B------:R-:W-:Y:S01]  /*06b0*/  MOV R3, UR7 ;  /* 0x0000000700037c02 */ /* 0x000fe20008000f00 */
[----:B------:R-:W-:-:S05]  /*06c0*/  IMAD.U32 R2, RZ, RZ, UR6 ;  /* 0x00000006ff027e24 */ /* 0x000fca000f8e00ff */
[----:B------:R-:W2:Y:S01]  /*06d0*/  LDG.E.CONSTANT R3, desc[UR20][R2.64] ;  /* 0x0000001402037981 */ /* 0x000ea2000c1e9900 */
[----:B------:R-:W-:Y:S01]  /*06e0*/  UIADD3 UR8, UPT, UPT, UR14, -0x8, URZ ;  /* 0xfffffff80e087890 */ /* 0x000fe2000fffe0ff */
[----:B--2--5:R-:W-:-:S04]  /*06f0*/  FADD R0, R6, -R3 ;  /* 0x8000000306007221 */ /* 0x024fc80000000000 */
[----:B------:R-:W-:-:S07]  /*0700*/  FMUL R0, R0, R0 ;  /* 0x0000000000007220 */ /* 0x000fce0000400000 */
.L_x_32:
[----:B0-----:R-:W0:Y:S02]  /*0710*/  LDCU.64 UR6, c[0x0][0x3b0] ;  /* 0x00007600ff0677ac */ /* 0x001e240008000a00 */
[----:B0-----:R-:W-:-:S06]  /*0720*/  UIMAD.WIDE UR6, UR8, 0x4, UR6 ;  /* 0x00000004080678a5 */ /* 0x001fcc000f8e0206 */
[----:B------:R-:W-:Y:S01]  /*0730*/  IMAD.U32 R2, RZ, RZ, UR6 ;  /* 0x00000006ff027e24 */ /* 0x000fe2000f8e00ff */
[----:B------:R-:W-:-:S05]  /*0740*/  MOV R3, UR7 ;  /* 0x0000000700037c02 */ /* 0x000fca0008000f00 */
[----:B------:R-:W2:Y:S01]  /*0750*/  LDG.E.CONSTANT R2, desc[UR20][R2.64] ;  /* 0x0000001402027981 */ /* 0x000ea2000c1e9900 */
[----:B------:R-:W-:Y:S01]  /*0760*/  BSSY.RECONVERGENT B0, `(.L_x_2) ;  /* 0x0000011000007945 */ /* 0x000fe20003800200 */
[----:B--2---:R-:W-:-:S04]  /*0770*/  FADD R13, R5, -R2 ;  /* 0x80000002050d7221 */ /* 0x004fc80000000000 */
[----:B------:R-:W-:-:S04]  /*0780*/  FFMA R13, R13, R13, R0 ;  /* 0x0000000d0d0d7223 */ /* 0x000fc80000000000 */
[----:B------:R-:W-:-:S04]  /*0790*/  FADD R27, R4, R13 ;  /* 0x0000000d041b7221 */ /* 0x000fc80000000000 */
[----:B------:R-:W-:Y:S01]  /*07a0*/  VIADD R12, R27, 0xf3000000 ;  /* 0xf30000001b0c7836 */ /* 0x000fe20000000000 */
[----:B------:R0:W1:Y:S04]  /*07b0*/  MUFU.RSQ R26, R27 ;  /* 0x0000001b001a7308 */ /* 0x0000680000001400 */
[----:B------:R-:W-:-:S13]  /*07c0*/  ISETP.GT.U32.AND P0, PT, R12, 0x727fffff, PT ;  /* 0x727fffff0c00780c */ /* 0x000fda0003f04070 */
[----:B01----:R-:W-:Y:S05]  /*07d0*/  @!P0 BRA `(.L_x_3) ;  /* 0x0000000000148947 */ /* 0x003fea0003800000 */
[----:B------:R-:W-:Y:S02]  /*07e0*/  MOV R2, R27 ;  /* 0x0000001b00027202 */ /* 0x000fe40000000f00 */
[----:B------:R-:W-:-:S07]  /*07f0*/  MOV R31, 0x810 ;  /* 0x00000810001f7802 */ /* 0x000fce0000000f00 */
[----:B------:R-:W-:Y:S05]  /*0800*/  CALL.REL.NOINC `($__internal_0_$__cuda_sm20_sqrt_rn_f32_slowpath) ;  /* 0x0000002000b87944 */ /* 0x000fea0003c00000 */
[----:B------:R-:W-:Y:S01]  /*0810*/  IMAD.MOV.U32 R30, RZ, RZ, R12 ;  /* 0x000000ffff1e7224 */ /* 0x000fe200078e000c */
[----:B------:R-:W-:Y:S06]  /*0820*/  BRA `(.L_x_4) ;  /* 0x0000000000107947 */ /* 0x000fec0003800000 */
.L_x_3:
[----:B------:R-:W-:Y:S01]  /*0830*/  FMUL.FTZ R30, R27, R26 ;  /* 0x0000001a1b1e7220 */ /* 0x000fe20000410000 */
[----:B------:R-:W-:-:S03]  /*0840*/  FMUL.FTZ R2, R26, 0.5 ;  /* 0x3f0000001a027820 */ /* 0x000fc60000410000 */
[----:B------:R-:W-:-:S04]  /*0850*/  FFMA R3, -R30, R30, R27 ;  /* 0x0000001e1e037223 */ /* 0x000fc8000000011b */
[----:B------:R-:W-:-:S07]  /*0860*/  FFMA R30, R3, R2, R30 ;  /* 0x00000002031e7223 */ /* 0x000fce000000001e */
.L_x_4:
[----:B------:R-:W-:Y:S05]  /*0870*/  BSYNC.RECONVERGENT B0 ;  /* 0x0000000000007941 */ /* 0x000fea0003800200 */
.L_x_2:
[----:B------:R-:W-:Y:S01]  /*0880*/  IADD3 R3, PT, PT, R13, -0xd000000, RZ ;  /* 0xf30000000d037810 */ /* 0x000fe20007ffe0ff */
[----:B------:R0:W1:Y:S01]  /*0890*/  MUFU.RSQ R2, R13 ;  /* 0x0000000d00027308 */ /* 0x0000620000001400 */
[----:B------:R-:W-:Y:S02]  /*08a0*/  BSSY.RECONVERGENT B0, `(.L_x_5) ;  /* 0x000000b000007945 */ /* 0x000fe40003800200 */
[----:B------:R-:W-:-:S13]  /*08b0*/  ISETP.GT.U32.AND P0, PT, R3, 0x727fffff, PT ;  /* 0x727fffff0300780c */ /* 0x000fda0003f04070 */
[----:B0-----:R-:W-:Y:S05]  /*08c0*/  @!P0 BRA `(.L_x_6) ;  /* 0x0000000000108947 */ /* 0x001fea0003800000 */
[----:B-1----:R-:W-:Y:S01]  /*08d0*/  IMAD.MOV.U32 R2, RZ, RZ, R13 ;  /* 0x000000ffff027224 */ /* 0x002fe200078e000d */
[----:B------:R-:W-:-:S07]  /*08e0*/  MOV R31, 0x900 ;  /* 0x00000900001f7802 */ /* 0x000fce0000000f00 */
[----:B------:R-:W-:Y:S05]  /*08f0*/  CALL.REL.NOINC `($__internal_0_$__cuda_sm20_sqrt_rn_f32_slowpath) ;  /* 0x00000020007c7944 */ /* 0x000fea0003c00000 */
[----:B------:R-:W-:Y:S05]  /*0900*/  BRA `(.L_x_7) ;  /* 0x0000000000107947 */ /* 0x000fea0003800000 */
.L_x_6:
[----:B-1----:R-:W-:Y:S01]  /*0910*/  FMUL.FTZ R12, R13, R2 ;  /* 0x000000020d0c7220 */ /* 0x002fe20000410000 */
[----:B------:R-:W-:-:S03]  /*0920*/  FMUL.FTZ R2, R2, 0.5 ;  /* 0x3f00000002027820 */ /* 0x000fc60000410000 */
[----:B------:R-:W-:-:S04]  /*0930*/  FFMA R13, -R12, R12, R13 ;  /* 0x0000000c0c0d7223 */ /* 0x000fc8000000010d */
[----:B------:R-:W-:-:S07]  /*0940*/  FFMA R12, R13, R2, R12 ;  /* 0x000000020d0c7223 */ /* 0x000fce000000000c */
.L_x_7:
[----:B------:R-:W-:Y:S05]  /*0950*/  BSYNC.RECONVERGENT B0 ;  /* 0x0000000000007941 */ /* 0x000fea0003800200 */
.L_x_5:
[----:B------:R-:W0:Y:S01]  /*0960*/  MUFU.RCP R2, R7 ;  /* 0x0000000700027308 */ /* 0x000e220000001000 */
[----:B------:R-:W-:Y:S07]  /*0970*/  BSSY.RECONVERGENT B0, `(.L_x_8) ;  /* 0x000000d000007945 */ /* 0x000fee0003800200 */
[----:B------:R-:W1:Y:S01]  /*0980*/  FCHK P0, R12, R7 ;  /* 0x000000070c007302 */ /* 0x000e620000000000 */
[----:B0-----:R-:W-:-:S04]  /*0990*/  FFMA R3, -R7, R2, 1 ;  /* 0x3f80000007037423 */ /* 0x001fc80000000102 */
[----:B------:R-:W-:-:S04]  /*09a0*/  FFMA R2, R2, R3, R2 ;  /* 0x0000000302027223 */ /* 0x000fc80000000002 */
[----:B------:R-:W-:-:S04]  /*09b0*/  FFMA R3, R2, R12, RZ ;  /* 0x0000000c02037223 */ /* 0x000fc800000000ff */
[----:B------:R-:W-:-:S04]  /*09c0*/  FFMA R26, -R7, R3, R12 ;  /* 0x00000003071a7223 */ /* 0x000fc8000000010c */
[----:B------:R-:W-:Y:S01]  /*09d0*/  FFMA R2, R2, R26, R3 ;  /* 0x0000001a02027223 */ /* 0x000fe20000000003 */
[----:B-1----:R-:W-:Y:S06]  /*09e0*/  @!P0 BRA `(.L_x_9) ;  /* 0x0000000000148947 */ /* 0x002fec0003800000 */
[----:B------:R-:W-:Y:S01]  /*09f0*/  MOV R2, R12 ;  /* 0x0000000c00027202 */ /* 0x000fe20000000f00 */
[----:B------:R-:W-:Y:S01]  /*0a00*/  IMAD.MOV.U32 R3, RZ, RZ, R7 ;  /* 0x000000ffff037224 */ /* 0x000fe200078e0007 */
[----:B------:R-:W-:-:S07]  /*0a10*/  MOV R12, 0xa30 ;  /* 0x00000a30000c7802 */ /* 0x000fce0000000f00 */
[----:B------:R-:W-:Y:S05]  /*0a20*/  CALL.REL.NOINC `($__internal_1_$__cuda_sm3x_div_rn_noftz_f32_slowpath) ;  /* 0x00000020008c7944 */ /* 0x000fea0003c00000 */
[----:B------:R-:W-:-:S07]  /*0a30*/  MOV R2, R26 ;  /* 0x0000001a00027202 */ /* 0x000fce0000000f00 */
.L_x_9:
[----:B------:R-:W-:Y:S05]  /*0a40*/  BSYNC.RECONVERGENT B0 ;  /* 0x0000000000007941 */ /* 0x000fea0003800200 */
.L_x_8:
[----:B------:R-:W0:Y:S01]  /*0a50*/  MUFU.RCP R3, |R2| ;  /* 0x4000000200037308 */ /* 0x000e220000001000 */
[----:B------:R-:W-:Y:S01]  /*0a60*/  FSETP.GT.AND P0, PT, |R2|, 1, PT ;  /* 0x3f8000000200780b */ /* 0x000fe20003f04200 */
[----:B------:R-:W-:Y:S01]  /*0a70*/  IMAD.MOV.U32 R13, RZ, RZ, 0x3b2090aa ;  /* 0x3b2090aaff0d7424 */ /* 0x000fe200078e00ff */
[----:B------:R-:W1:Y:S01]  /*0a80*/  LDC R27, c[0x3][0x20] ;  /* 0x00c00800ff1b7b82 */ /* 0x000e620000000800 */
[----:B------:R-:W-:Y:S01]  /*0a90*/  HFMA2 R28, -RZ, RZ, 1.857421875, -1409 ;  /* 0x3f6ee581ff1c7431 */ /* 0x000fe200000001ff */
[----:B------:R-:W-:Y:S03]  /*0aa0*/  BSSY.RECONVERGENT B0, `(.L_x_10) ;  /* 0x000001d000007945 */ /* 0x000fe60003800200 */
[----:B------:R-:W2:Y:S01]  /*0ab0*/  MUFU.RCP R26, R11 ;  /* 0x0000000b001a7308 */ /* 0x000ea20000001000 */
[----:B0-----:R-:W-:-:S05]  /*0ac0*/  FSEL R3, R3, |R2|, P0 ;  /* 0x4000000203037208 */ /* 0x001fca0000000000 */
[----:B------:R-:W-:-:S04]  /*0ad0*/  FMUL R12, R3, R3 ;  /* 0x00000003030c7220 */ /* 0x000fc80000400000 */
[----:B------:R-:W-:-:S04]  /*0ae0*/  FFMA R13, R12, R13, -0.014396979473531246185 ;  /* 0xbc6be14f0c0d7423 */ /* 0x000fc8000000000d */
[----:B------:R-:W-:-:S04]  /*0af0*/  FFMA R13, R12, R13, 0.039849750697612762451 ;  /* 0x3d23397e0c0d7423 */ /* 0x000fc8000000000d */
[----:B------:R-:W-:-:S04]  /*0b00*/  FFMA R13, R12, R13, -0.072529748082160949707 ;  /* 0xbd948a7a0c0d7423 */ /* 0x000fc8000000000d */
[----:B------:R-:W-:-:S04]  /*0b10*/  FFMA R13, R12, R13, 0.10518480092287063599 ;  /* 0x3dd76b210c0d7423 */ /* 0x000fc8000000000d */
[----:B------:R-:W-:-:S04]  /*0b20*/  FFMA R13, R12, R13, -0.14171802997589111328 ;  /* 0xbe111e880c0d7423 */ /* 0x000fc8000000000d */
[----:B------:R-:W-:-:S04]  /*0b30*/  FFMA R13, R12, R13, 0.19988775253295898438 ;  /* 0x3e4caf600c0d7423 */ /* 0x000fc8000000000d */
[----:B------:R-:W-:-:S04]  /*0b40*/  FFMA R13, R12, R13, -0.33332940936088562012 ;  /* 0xbeaaaa270c0d7423 */ /* 0x000fc8000000000d */
[----:B------:R-:W-:-:S04]  /*0b50*/  FMUL R12, R12, R13 ;  /* 0x0000000d0c0c7220 */ /* 0x000fc80000400000 */
[----:B------:R-:W-:-:S04]  /*0b60*/  FFMA R3, R3, R12, R3 ;  /* 0x0000000c03037223 */ /* 0x000fc80000000003 */
[----:B------:R-:W-:Y:S01]  /*0b70*/  @P0 FFMA R3, R28, 1.6832555532455444336, -R3 ;  /* 0x3fd774eb1c030823 */ /* 0x000fe20000000803 */
[----:B------:R-:W-:-:S04]  /*0b80*/  FSETP.NAN.AND P0, PT, |R2|, |R2|, PT ;  /* 0x400000020200720b */ /* 0x000fc80003f08200 */
[----:B------:R-:W-:-:S04]  /*0b90*/  LOP3.LUT R2, R3, 0x80000000, R2, 0xb8, !PT ;  /* 0x8000000003027812 */ /* 0x000fc800078eb802 */
[----:B------:R-:W-:Y:S01]  /*0ba0*/  FSEL R2, R2, R3, !P0 ;  /* 0x0000000302027208 */ /* 0x000fe20004000000 */
[----:B--2---:R-:W-:-:S04]  /*0bb0*/  FFMA R3, R26, -R11, 1 ;  /* 0x3f8000001a037423 */ /* 0x004fc8000000080b */
[----:B-1----:R-:W-:Y:S01]  /*0bc0*/  FFMA R2, R27, 0.5, R2 ;  /* 0x3f0000001b027823 */ /* 0x002fe20000000002 */
[----:B------:R-:W-:-:S03]  /*0bd0*/  FFMA R3, R26, R3, R26 ;  /* 0x000000031a037223 */ /* 0x000fc6000000001a */
[----:B------:R-:W0:Y:S01]  /*0be0*/  FCHK P0, R2, R11 ;  /* 0x0000000b02007302 */ /* 0x000e220000000000 */
[----:B------:R-:W-:-:S04]  /*0bf0*/  FFMA R12, R2, R3, RZ ;  /* 0x00000003020c7223 */ /* 0x000fc800000000ff */
[----:B------:R-:W-:-:S04]  /*0c00*/  FFMA R13, R12, -R11, R2 ;  /* 0x8000000b0c0d7223 */ /* 0x000fc80000000002 */
[----:B------:R-:W-:Y:S01]  /*0c10*/  FFMA R3, R3, R13, R12 ;  /* 0x0000000d03037223 */ /* 0x000fe2000000000c */
[----:B0-----:R-:W-:Y:S06]  /*0c20*/  @!P0 BRA `(.L_x_11) ;  /* 0x0000000000108947 */ /* 0x001fec0003800000 */
[----:B------:R-:W-:Y:S01]  /*0c30*/  IMAD.MOV.U32 R3, RZ, RZ, R11 ;  /* 0x000000ffff037224 */ /* 0x000fe200078e000b */
[----:B------:R-:W-:-:S07]  /*0c40*/  MOV R12, 0xc60 ;  /* 0x00000c60000c7802 */ /* 0x000fce0000000f00 */
[----:B------:R-:W-:Y:S05]  /*0c50*/  CALL.REL.NOINC `($__internal_1_$__cuda_sm3x_div_rn_noftz_f32_slowpath) ;  /* 0x0000002000007944 */ /* 0x000fea0003c00000 */
[----:B------:R-:W-:-:S07]  /*0c60*/  MOV R3, R26 ;  /* 0x0000001a00037202 */ /* 0x000fce0000000f00 */
.L_x_11:
[----:B------:R-:W-:Y:S05]  /*0c70*/  BSYNC.RECONVERGENT B0 ;  /* 0x0000000000007941 */ /* 0x000fea0003800200 */
.L_x_10:
[----:B------:R-:W-:Y:S01]  /*0c80*/  IMAD.MOV.U32 R2, RZ, RZ, 0x3f000000 ;  /* 0x3f000000ff027424 */ /* 0x000fe200078e00ff */
[----:B------:R-:W-:Y:S01]  /*0c90*/  UMOV UR6, 0x2c ;  /* 0x0000002c00067882 */ /* 0x000fe20000000000 */
[----:B------:R-:W-:Y:S03]  /*0ca0*/  BSSY.RECONVERGENT B0, `(.L_x_12) ;  /* 0x00001d6000007945 */ /* 0x000fe60003800200 */
[----:B------:R-:W-:-:S05]  /*0cb0*/  LOP3.LUT R2, R2, 0x80000000, R3, 0xb8, !PT ;  /* 0x8000000002027812 */ /* 0x000fca00078eb803 */
[----:B------:R-:W-:-:S06]  /*0cc0*/  FADD.RZ R2, R2, R3 ;  /* 0x0000000302027221 */ /* 0x000fcc000000c000 */
[----:B------:R-:W0:Y:S02]  /*0cd0*/  F2I.U32.TRUNC.NTZ R2, R2 ;  /* 0x0000000200027305 */ /* 0x000e24000020f000 */
[----:B0-----:R-:W-:Y:S01]  /*0ce0*/  LEA R3, R2, UR6, 0x2 ;  /* 0x0000000602037c11 */ /* 0x001fe2000f8e10ff */
[----:B------:R-:W0:Y:S05]  /*0cf0*/  LDCU UR6, c[0x3][0x28] ;  /* 0x00c00500ff0677ac */ /* 0x000e2a0008000800 */
[----:B------:R-:W0:Y:S02]  /*0d00*/  LDC R3, c[0x3][R3] ;  /* 0x00c0000003037b82 */ /* 0x000e240000000800 */
[----:B0-----:R-:W-:-:S13]  /*0d10*/  FSETP.GE.AND P0, PT, R3, UR6, PT ;  /* 0x0000000603007c0b */ /* 0x001fda000bf06000 */
[----:B------:R-:W-:Y:S05]  /*0d20*/  @!P0 BRA `(.L_x_13) ;  /* 0x0000001c00348947 */ /* 0x000fea0003800000 */
[----:B------:R-:W0:Y:S01]  /*0d30*/  LDC R31, c[0x3][0x10] ;  /* 0x00c00400ff1f7b82 */ /* 0x000e220000000800 */
[----:B------:R-:W-:Y:S02]  /*0d40*/  HFMA2 R28, -RZ, RZ, 0, 0 ;  /* 0x00000000ff1c7431 */ /* 0x000fe400000001ff */
[----:B------:R-:W-:Y:S01]  /*0d50*/  IMAD.MOV.U32 R33, RZ, RZ, RZ ;  /* 0x000000ffff217224 */ /* 0x000fe200078e00ff */
[----:B0-----:R-:W-:-:S13]  /*0d60*/  ISETP.GE.U32.AND P0, PT, R31, 0x8, PT ;  /* 0x000000081f00780c */ /* 0x001fda0003f06070 */
[----:B------:R-:W-:Y:S05]  /*0d70*/  @!P0 BRA `(.L_x_14) ;  /* 0x0000000400088947 */ /* 0x000fea0003800000 */
[----:B------:R-:W-:Y:S02]  /*0d80*/  CS2R R32, SRZ ;  /* 0x0000000000207805 */ /* 0x000fe4000001ff00 */
[----:B------:R-:W-:Y:S01]  /*0d90*/  MOV R2, UR12 ;  /* 0x0000000c00027c02 */ /* 0x000fe20008000f00 */
[----:B------:R-:W-:-:S07]  /*0da0*/  IMAD.U32 R3, RZ, RZ, UR13 ;  /* 0x0000000dff037e24 */ /* 0x000fce000f8e00ff */
.L_x_15:
[----:B------:R-:W0:Y:S01]  /*0db0*/  LDC.64 R12, c[0x0][0x3a8] ;  /* 0x0000ea00ff0c7b82 */ /* 0x000e220000000a00 */
[----:B------:R-:W2:Y:S04]  /*0dc0*/  LDG.E.CONSTANT R27, desc[UR20][R2.64+-0x10] ;  /* 0xfffff014021b7981 */ /* 0x000ea8000c1e9900 */
[----:B------:R-:W3:Y:S01]  /*0dd0*/  LDG.E.CONSTANT R35, desc[UR20][R2.64+-0xc] ;  /* 0xfffff41402237981 */ /* 0x000ee2000c1e9900 */
[----:B0-----:R-:W-:-:S06]  /*0de0*/  IMAD.WIDE.U32 R28, R33, 0x4, R12 ;  /* 0x00000004211c7825 */ /* 0x001fcc00078e000c */
[----:B------:R-:W4:Y:S01]  /*0df0*/  LDG.E.CONSTANT R29, desc[UR20][R28.64] ;  /* 0x000000141c1d7981 */ /* 0x000f22000c1e9900 */
[C---:B--2---:R-:W-:Y:S01]  /*0e00*/  FADD R27, R6.reuse, -R27 ;  /* 0x8000001b061b7221 */ /* 0x044fe20000000000 */
[----:B----4-:R-:W-:-:S05]  /*0e10*/  FADD R26, R6, -R29 ;  /* 0x8000001d061a7221 */ /* 0x010fca0000000000 */
[----:B------:R-:W-:-:S04]  /*0e20*/  FSETP.GEU.AND P0, PT, |R27|, |R26|, PT ;  /* 0x4000001a1b00720b */ /* 0x000fc80003f0e200 */
[----:B------:R-:W-:-:S05]  /*0e30*/  SEL R33, R32, R33, !P0 ;  /* 0x0000002120217207 */ /* 0x000fca0004000000 */
[----:B------:R-:W-:-:S06]  /*0e40*/  IMAD.WIDE.U32 R26, R33, 0x4, R12 ;  /* 0x00000004211a7825 */ /* 0x000fcc00078e000c */
[----:B------:R-:W2:Y:S01]  /*0e50*/  LDG.E.CONSTANT R27, desc[UR20][R26.64] ;  /* 0x000000141a1b7981 */ /* 0x000ea2000c1e9900 */
[C---:B---3--:R-:W-:Y:S01]  /*0e60*/  FADD R35, R6.reuse, -R35 ;  /* 0x8000002306237221 */ /* 0x048fe20000000000 */
[----:B--2---:R-:W-:-:S05]  /*0e70*/  FADD R34, R6, -R27 ;  /* 0x8000001b06227221 */ /* 0x004fca0000000000 */
[----:B------:R-:W-:Y:S02]  /*0e80*/  FSETP.GEU.AND P0, PT, |R35|, |R34|, PT ;  /* 0x400000222300720b */ /* 0x000fe40003f0e200 */
[----:B------:R-:W2:Y:S11]  /*0e90*/  LDG.E.CONSTANT R35, desc[UR20][R2.64+-0x8] ;  /* 0xfffff81402237981 */ /* 0x000eb6000c1e9900 */
[----:B------:R-:W-:-:S05]  /*0ea0*/  @!P0 IADD3 R33, PT, PT, R32, 0x1, RZ ;  /* 0x0000000120218810 */ /* 0x000fca0007ffe0ff */
[----:B------:R-:W-:-:S06]  /*0eb0*/  IMAD.WIDE.U32 R28, R33, 0x4, R12 ;  /* 0x00000004211c7825 */ /* 0x000fcc00078e000c */
[----:B------:R-:W3:Y:S01]  /*0ec0*/  LDG.E.CONSTANT R29, desc[UR20][R28.64] ;  /* 0x000000141c1d7981 */ /* 0x000ee2000c1e9900 */
[C---:B--2---:R-:W-:Y:S01]  /*0ed0*/  FADD R35, R6.reuse, -R35 ;  /* 0x8000002306237221 */ /* 0x044fe20000000000 */
[----:B---3--:R-:W-:-:S05]  /*0ee0*/  FADD R34, R6, -R29 ;  /* 0x8000001d06227221 */ /* 0x008fca0000000000 */
[----:B------:R-:W-:Y:S02]  /*0ef0*/  FSETP.GEU.AND P0, PT, |R35|, |R34|, PT ;  /* 0x400000222300720b */ /* 0x000fe40003f0e200 */
[----:B------:R-:W2:Y:S11]  /*0f00*/  LDG.E.CONSTANT R35, desc[UR20][R2.64+-0x4] ;  /* 0xfffffc1402237981 */ /* 0x000eb6000c1e9900 */
[----:B------:R-:W-:-:S04]  /*0f10*/  @!P0 VIADD R33, R32, 0x2 ;  /* 0x0000000220218836 */ /* 0x000fc80000000000 */
[----:B------:R-:W-:-:S06]  /*0f20*/  IMAD.WIDE.U32 R26, R33, 0x4, R12 ;  /* 0x00000004211a7825 */ /* 0x000fcc00078e000c */
[----:B------:R-:W3:Y:S01]  /*0f30*/  LDG.E.CONSTANT R27, desc[UR20][R26.64] ;  /* 0x000000141a1b7981 */ /* 0x000ee2000c1e9900 */
[C---:B--2---:R-:W-:Y:S01]  /*0f40*/  FADD R35, R6.reuse, -R35 ;  /* 0x8000002306237221 */ /* 0x044fe20000000000 */
[----:B---3--:R-:W-:-:S05]  /*0f50*/  FADD R34, R6, -R27 ;  /* 0x8000001b06227221 */ /* 0x008fca0000000000 */
        /* <DEDUP_REMOVED lines=13> */
[----:B---3--:R-:W-:Y:S02]  /*1030*/  FADD R34, R6, -R27 ;  /* 0x8000001b06227221 */ /* 0x008fe40000000000 */
[----:B------:R-:W2:Y:S03]  /*1040*/  LDG.E.CONSTANT R27, desc[UR20][R2.64+0xc] ;  /* 0x00000c14021b7981 */ /* 0x000ea6000c1e9900 */
[----:B------:R-:W-:Y:S02]  /*1050*/  FSETP.GEU.AND P0, PT, |R35|, |R34|, PT ;  /* 0x400000222300720b */ /* 0x000fe40003f0e200 */
[----:B------:R-:W3:Y:S11]  /*1060*/  LDG.E.CONSTANT R35, desc[UR20][R2.64+0x8] ;  /* 0x0000081402237981 */ /* 0x000ef6000c1e9900 */
[----:B------:R-:W-:-:S05]  /*1070*/  @!P0 IADD3 R33, PT, PT, R32, 0x5, RZ ;  /* 0x0000000520218810 */ /* 0x000fca0007ffe0ff */
[----:B------:R-:W-:-:S06]  /*1080*/  IMAD.WIDE.U32 R28, R33, 0x4, R12 ;  /* 0x00000004211c7825 */ /* 0x000fcc00078e000c */
[----:B------:R-:W4:Y:S01]  /*1090*/  LDG.E.CONSTANT R29, desc[UR20][R28.64] ;  /* 0x000000141c1d7981 */ /* 0x000f22000c1e9900 */
[C---:B---3--:R-:W-:Y:S01]  /*10a0*/  FADD R35, R6.reuse, -R35 ;  /* 0x8000002306237221 */ /* 0x048fe20000000000 */
[----:B----4-:R-:W-:-:S05]  /*10b0*/  FADD R34, R6, -R29 ;  /* 0x8000001d06227221 */ /* 0x010fca0000000000 */
[----:B------:R-:W-:-:S13]  /*10c0*/  FSETP.GEU.AND P0, PT, |R35|, |R34|, PT ;  /* 0x400000222300720b */ /* 0x000fda0003f0e200 */
[----:B------:R-:W-:-:S04]  /*10d0*/  @!P0 VIADD R33, R32, 0x6 ;  /* 0x0000000620218836 */ /* 0x000fc80000000000 */
[----:B------:R-:W-:-:S06]  /*10e0*/  IMAD.WIDE.U32 R12, R33, 0x4, R12 ;  /* 0x00000004210c7825 */ /* 0x000fcc00078e000c */
[----:B------:R-:W3:Y:S01]  /*10f0*/  LDG.E.CONSTANT R13, desc[UR20][R12.64] ;  /* 0x000000140c0d7981 */ /* 0x000ee2000c1e9900 */
[----:B--2---:R-:W-:Y:S01]  /*1100*/  FADD R27, R6, -R27 ;  /* 0x8000001b061b7221 */ /* 0x004fe20000000000 */
[----:B------:R-:W-:-:S04]  /*1110*/  IADD3 R2, P1, PT, R2, 0x20, RZ ;  /* 0x0000002002027810 */ /* 0x000fc80007f3e0ff */
[----:B------:R-:W-:Y:S01]  /*1120*/  IADD3.X R3, PT, PT, RZ, R3, RZ, P1, !PT ;  /* 0x00000003ff037210 */ /* 0x000fe20000ffe4ff */
[----:B---3--:R-:W-:-:S05]  /*1130*/  FADD R26, R6, -R13 ;  /* 0x8000000d061a7221 */ /* 0x008fca0000000000 */
[----:B------:R-:W-:-:S13]  /*1140*/  FSETP.GEU.AND P0, PT, |R27|, |R26|, PT ;  /* 0x4000001a1b00720b */ /* 0x000fda0003f0e200 */
[C---:B------:R-:W-:Y:S01]  /*1150*/  @!P0 IADD3 R33, PT, PT, R32.reuse, 0x7, RZ ;  /* 0x0000000720218810 */ /* 0x040fe20007ffe0ff */
[----:B------:R-:W-:-:S05]  /*1160*/  VIADD R32, R32, 0x8 ;  /* 0x0000000820207836 */ /* 0x000fca0000000000 */
[----:B------:R-:W-:-:S13]  /*1170*/  ISETP.NE.AND P0, PT, R32, R9, PT ;  /* 0x000000092000720c */ /* 0x000fda0003f05270 */
[----:B------:R-:W-:Y:S05]  /*1180*/  @P0 BRA `(.L_x_15) ;  /* 0xfffffffc00080947 */ /* 0x000fea000383ffff */
[----:B------:R-:W-:-:S07]  /*1190*/  IMAD.MOV.U32 R28, RZ, RZ, R9 ;  /* 0x000000ffff1c7224 */ /* 0x000fce00078e0009 */
.L_x_14:
[----:B------:R-:W-:-:S13]  /*11a0*/  LOP3.LUT P0, RZ, R31, 0x7, RZ, 0xc0, !PT ;  /* 0x000000071fff7812 */ /* 0x000fda000780c0ff */
[----:B------:R-:W-:Y:S05]  /*11b0*/  @!P0 BRA `(.L_x_16) ;  /* 0x0000000400048947 */ /* 0x000fea0003800000 */
[----:B------:R-:W-:Y:S02]  /*11c0*/  ISETP.GE.U32.AND P1, PT, R8, 0x3, PT ;  /* 0x000000030800780c */ /* 0x000fe40003f26070 */
[----:B------:R-:W-:-:S11]  /*11d0*/  ISETP.NE.AND P0, PT, R10, RZ, PT ;  /* 0x000000ff0a00720c */ /* 0x000fd60003f05270 */
[----:B------:R-:W-:Y:S05]  /*11e0*/  @!P1 BRA `(.L_x_17) ;  /* 0x0000000000809947 */ /* 0x000fea0003800000 */
[----:B------:R-:W0:Y:S02]  /*11f0*/  LDC.64 R2, c[0x0][0x3a8] ;  /* 0x0000ea00ff027b82 */ /* 0x000e240000000a00 */
[----:B0-----:R-:W-:-:S04]  /*1200*/  IMAD.WIDE.U32 R12, R33, 0x4, R2 ;  /* 0x00000004210c7825 */ /* 0x001fc800078e0002 */
[----:B------:R-:W-:Y:S02]  /*1210*/  IMAD.WIDE.U32 R26, R28, 0x4, R2 ;  /* 0x000000041c1a7825 */ /* 0x000fe400078e0002 */
[----:B------:R-:W2:Y:S04]  /*1220*/  LDG.E.CONSTANT R13, desc[UR20][R12.64] ;  /* 0x000000140c0d7981 */ /* 0x000ea8000c1e9900 */
[----:B------:R-:W3:Y:S04]  /*1230*/  LDG.E.CONSTANT R29, desc[UR20][R26.64] ;  /* 0x000000141a1d7981 */ /* 0x000ee8000c1e9900 */
[----:B------:R-:W4:Y:S01]  /*1240*/  LDG.E.CONSTANT R35, desc[UR20][R26.64+0x4] ;  /* 0x000004141a237981 */ /* 0x000f22000c1e9900 */
[C---:B--2---:R-:W-:Y:S01]  /*1250*/  FADD R32, R6.reuse, -R13 ;  /* 0x8000000d06207221 */ /* 0x044fe20000000000 */
[----:B---3--:R-:W-:-:S05]  /*1260*/  FADD R29, R6, -R29 ;  /* 0x8000001d061d7221 */ /* 0x008fca0000000000 */
[----:B------:R-:W-:-:S04]  /*1270*/  FSETP.GEU.AND P1, PT, |R29|, |R32|, PT ;  /* 0x400000201d00720b */ /* 0x000fc80003f2e200 */
[----:B------:R-:W-:-:S05]  /*1280*/  SEL R29, R28, R33, !P1 ;  /* 0x000000211c1d7207 */ /* 0x000fca0004800000 */
[----:B------:R-:W-:-:S06]  /*1290*/  IMAD.WIDE.U32 R32, R29, 0x4, R2 ;  /* 0x000000041d207825 */ /* 0x000fcc00078e0002 */
[----:B------:R-:W2:Y:S01]  /*12a0*/  LDG.E.CONSTANT R33, desc[UR20][R32.64] ;  /* 0x0000001420217981 */ /* 0x000ea2000c1e9900 */
[C---:B----4-:R-:W-:Y:S01]  /*12b0*/  FADD R35, R6.reuse, -R35 ;  /* 0x8000002306237221 */ /* 0x050fe20000000000 */
[----:B--2---:R-:W-:Y:S02]  /*12c0*/  FADD R34, R6, -R33 ;  /* 0x8000002106227221 */ /* 0x004fe40000000000 */
        /* <DEDUP_REMOVED lines=12> */
[C---:B--2---:R-:W-:Y:S01]  /*1390*/  FADD R33, R6.reuse, -R33 ;  /* 0x8000002106217221 */ /* 0x044fe20000000000 */
[----:B---3--:R-:W-:-:S05]  /*13a0*/  FADD R32, R6, -R3 ;  /* 0x8000000306207221 */ /* 0x008fca0000000000 */
[----:B------:R-:W-:-:S13]  /*13b0*/  FSETP.GEU.AND P1, PT, |R33|, |R32|, PT ;  /* 0x400000202100720b */ /* 0x000fda0003f2e200 */
[C---:B------:R-:W-:Y:S01]  /*13c0*/  @!P1 IADD3 R29, PT, PT, R28.reuse, 0x3, RZ ;  /* 0x000000031c1d9810 */ /* 0x040fe20007ffe0ff */
[----:B------:R-:W-:-:S03]  /*13d0*/  VIADD R28, R28, 0x4 ;  /* 0x000000041c1c7836 */ /* 0x000fc60000000000 */
[----:B------:R-:W-:-:S07]  /*13e0*/  MOV R33, R29 ;  /* 0x0000001d00217202 */ /* 0x000fce0000000f00 */
.L_x_17:
[----:B------:R-:W-:Y:S05]  /*13f0*/  @!P0 BRA `(.L_x_16) ;  /* 0x0000000000748947 */ /* 0x000fea0003800000 */
[----:B------:R-:W-:-:S13]  /*1400*/  ISETP.NE.AND P1, PT, R10, 0x1, PT ;  /* 0x000000010a00780c */ /* 0x000fda0003f25270 */
[----:B------:R-:W0:Y:S02]  /*1410*/  @P1 LDC.64 R26, c[0x0][0x3a8] ;  /* 0x0000ea00ff1a1b82 */ /* 0x000e240000000a00 */
[----:B0-----:R-:W-:-:S04]  /*1420*/  @P1 IMAD.WIDE.U32 R2, R33, 0x4, R26 ;  /* 0x0000000421021825 */ /* 0x001fc800078e001a */
[----:B------:R-:W-:Y:S02]  /*1430*/  @P1 IMAD.WIDE.U32 R12, R28, 0x4, R26 ;  /* 0x000000041c0c1825 */ /* 0x000fe400078e001a */
[----:B------:R-:W2:Y:S04]  /*1440*/  @P1 LDG.E.CONSTANT R3, desc[UR20][R2.64] ;  /* 0x0000001402031981 */ /* 0x000ea8000c1e9900 */
[----:B------:R-:W3:Y:S04]  /*1450*/  @P1 LDG.E.CONSTANT R29, desc[UR20][R12.64] ;  /* 0x000000140c1d1981 */ /* 0x000ee8000c1e9900 */
[----:B------:R-:W4:Y:S01]  /*1460*/  @P1 LDG.E.CONSTANT R35, desc[UR20][R12.64+0x4] ;  /* 0x000004140c231981 */ /* 0x000f22000c1e9900 */
[C---:B--2---:R-:W-:Y:S01]  /*1470*/  @P1 FADD R32, R6.reuse, -R3 ;  /* 0x8000000306201221 */ /* 0x044fe20000000000 */
[----:B---3--:R-:W-:-:S05]  /*1480*/  @P1 FADD R29, R6, -R29 ;  /* 0x8000001d061d1221 */ /* 0x008fca0000000000 */
[----:B------:R-:W-:-:S04]  /*1490*/  @P1 FSETP.GEU.AND P0, PT, |R29|, |R32|, PT ;  /* 0x400000201d00120b */ /* 0x000fc80003f0e200 */
[----:B------:R-:W-:-:S05]  /*14a0*/  @P1 SEL R29, R28, R33, !P0 ;  /* 0x000000211c1d1207 */ /* 0x000fca0004000000 */
[----:B------:R-:W-:-:S06]  /*14b0*/  @P1 IMAD.WIDE.U32 R26, R29, 0x4, R26 ;  /* 0x000000041d1a1825 */ /* 0x000fcc00078e001a */
[----:B------:R-:W2:Y:S01]  /*14c0*/  @P1 LDG.E.CONSTANT R27, desc[UR20][R26.64] ;  /* 0x000000141a1b1981 */ /* 0x000ea2000c1e9900 */
[----:B------:R-:W-:Y:S01]  /*14d0*/  LOP3.LUT P0, RZ, R31, 0x1, RZ, 0xc0, !PT ;  /* 0x000000011fff7812 */ /* 0x000fe2000780c0ff */
[----:B----4-:R-:W-:-:S12]  /*14e0*/  @P1 FADD R35, R6, -R35 ;  /* 0x8000002306231221 */ /* 0x010fd80000000000 */
[----:B------:R-:W0:Y:S01]  /*14f0*/  @P0 LDC.64 R2, c[0x0][0x3a8] ;  /* 0x0000ea00ff020b82 */ /* 0x000e220000000a00 */
[----:B--2---:R-:W-:-:S05]  /*1500*/  @P1 FADD R32, R6, -R27 ;  /* 0x8000001b06201221 */ /* 0x004fca0000000000 */
[----:B------:R-:W-:-:S13]  /*1510*/  FSETP.GEU.OR P2, PT, |R35|, |R32|, !P1 ;  /* 0x400000202300720b */ /* 0x000fda0004f4e600 */
[C---:B------:R-:W-:Y:S01]  /*1520*/  @!P2 VIADD R29, R28.reuse, 0x1 ;  /* 0x000000011c1da836 */ /* 0x040fe20000000000 */
[----:B------:R-:W-:-:S03]  /*1530*/  @P1 IADD3 R28, PT, PT, R28, 0x2, RZ ;  /* 0x000000021c1c1810 */ /* 0x000fc60007ffe0ff */
[----:B------:R-:W-:Y:S02]  /*1540*/  @P1 IMAD.MOV.U32 R33, RZ, RZ, R29 ;  /* 0x000000ffff211224 */ /* 0x000fe400078e001d */
[----:B0-----:R-:W-:-:S04]  /*1550*/  @P0 IMAD.WIDE.U32 R34, R28, 0x4, R2 ;  /* 0x000000041c220825 */ /* 0x001fc800078e0002 */
[----:B------:R-:W-:Y:S02]  /*1560*/  @P0 IMAD.WIDE.U32 R2, R33, 0x4, R2 ;  /* 0x0000000421020825 */ /* 0x000fe400078e0002 */
[----:B------:R-:W2:Y:S04]  /*1570*/  @P0 LDG.E.CONSTANT R35, desc[UR20][R34.64] ;  /* 0x0000001422230981 */ /* 0x000ea8000c1e9900 */
[----:B------:R-:W3:Y:S01]  /*1580*/  @P0 LDG.E.CONSTANT R3, desc[UR20][R2.64] ;  /* 0x0000001402030981 */ /* 0x000ee2000c1e9900 */
[C---:B--2---:R-:W-:Y:S01]  /*1590*/  @P0 FADD R12, R6.reuse, -R35 ;  /* 0x80000023060c0221 */ /* 0x044fe20000000000 */
[----:B---3--:R-:W-:-:S05]  /*15a0*/  @P0 FADD R13, R6, -R3 ;  /* 0x80000003060d0221 */ /* 0x008fca0000000000 */
[----:B------:R-:W-:-:S04]  /*15b0*/  @P0 FSETP.GEU.AND P1, PT, |R12|, |R13|, PT ;  /* 0x4000000d0c00020b */ /* 0x000fc80003f2e200 */
[----:B------:R-:W-:-:S09]  /*15c0*/  @P0 SEL R33, R28, R33, !P1 ;  /* 0x000000211c210207 */ /* 0x000fd20004800000 */
.L_x_16:
[----:B------:R-:W-:Y:S01]  /*15d0*/  UIADD3 UR6, UPT, UPT, UR15, -0x8, URZ ;  /* 0xfffffff80f067890 */ /* 0x000fe2000fffe0ff */
[----:B------:R-:W0:Y:S05]  /*15e0*/  LDC.64 R2, c[0x0][0x3b0] ;  /* 0x0000ec00ff027b82 */ /* 0x000e2a0000000a00 */
[----:B------:R-:W-:Y:S01]  /*15f0*/  MOV R12, UR6 ;  /* 0x00000006000c7c02 */ /* 0x000fe20008000f00 */
[----:B------:R-:W-:-:S03]  /*1600*/  IMAD.U32 R26, RZ, RZ, UR6 ;  /* 0x00000006ff1a7e24 */ /* 0x000fc6000f8e00ff */
[----:B------:R-:W-:-:S13]  /*1610*/  ISETP.GE.U32.AND P0, PT, R12, UR15, PT ;  /* 0x0000000f0c007c0c */ /* 0x000fda000bf06070 */
[----:B------:R-:W-:Y:S05]  /*1620*/  @P0 BRA `(.L_x_18) ;  /* 0x0000000000e40947 */ /* 0x000fea0003800000 */
[----:B------:R-:W2:Y:S01]  /*1630*/  LDG.E.CONSTANT R26, desc[UR20][R24.64] ;  /* 0x00000014181a7981 */ /* 0x000ea2000c1e9900 */
[----:B------:R-:W1:Y:S03]  /*1640*/  LDC.64 R12, c[0x0][0x3b0] ;  /* 0x0000ec00ff0c7b82 */ /* 0x000e660000000a00 */
[----:B------:R-:W3:Y:S01]  /*1650*/  LDG.E.CONSTANT R28, desc[UR20][R24.64+-0x4] ;  /* 0xfffffc14181c7981 */ /* 0x000ee2000c1e9900 */
[----:B------:R-:W-:-:S03]  /*1660*/  UIADD3 UR7, UPT, UPT, UR15, -0x7, URZ ;  /* 0xfffffff90f077890 */ /* 0x000fc6000fffe0ff */
[----:B------:R-:W4:Y:S03]  /*1670*/  LDG.E.CONSTANT R32, desc[UR20][R24.64+0x8] ;  /* 0x0000081418207981 */ /* 0x000f26000c1e9900 */
[----:B------:R-:W-:Y:S01]  /*1680*/  MOV R29, UR7 ;  /* 0x00000007001d7c02 */ /* 0x000fe20008000f00 */
[C---:B--2---:R-:W-:Y:S01]  /*1690*/  FADD R26, R5.reuse, -R26 ;  /* 0x8000001a051a7221 */ /* 0x044fe20000000000 */
[----:B---3--:R-:W-:Y:S02]  /*16a0*/  FADD R27, R5, -R28 ;  /* 0x8000001c051b7221 */ /* 0x008fe40000000000 */
[----:B------:R-:W2:Y:S03]  /*16b0*/  LDG.E.CONSTANT R28, desc[UR20][R24.64+0x4] ;  /* 0x00000414181c7981 */ /* 0x000ea6000c1e9900 */
[----:B------:R-:W-:-:S04]  /*16c0*/  FSETP.GEU.AND P0, PT, |R26|, |R27|, PT ;  /* 0x4000001b1a00720b */ /* 0x000fc80003f0e200 */
[----:B------:R-:W-:-:S05]  /*16d0*/  SEL R29, R29, UR6, !P0 ;  /* 0x000000061d1d7c07 */ /* 0x000fca000c000000 */
[----:B-1----:R-:W-:-:S06]  /*16e0*/  IMAD.WIDE R26, R29, 0x4, R12 ;  /* 0x000000041d1a7825 */ /* 0x002fcc00078e020c */
[----:B------:R-:W3:Y:S01]  /*16f0*/  LDG.E.CONSTANT R26, desc[UR20][R26.64] ;  /* 0x000000141a1a7981 */ /* 0x000ee2000c1e9900 */
[----:B------:R-:W-:Y:S01]  /*1700*/  UIADD3 UR6, UPT, UPT, UR15, -0x6, URZ ;  /* 0xfffffffa0f067890 */ /* 0x000fe2000fffe0ff */
[C---:B--2---:R-:W-:Y:S01]  /*1710*/  FADD R28, R5.reuse, -R28 ;  /* 0x8000001c051c7221 */ /* 0x044fe20000000000 */
[----:B---3--:R-:W-:-:S05]  /*1720*/  FADD R31, R5, -R26 ;  /* 0x8000001a051f7221 */ /* 0x008fca0000000000 */
[----:B------:R-:W-:-:S04]  /*1730*/  FSETP.GEU.AND P0, PT, |R28|, |R31|, PT ;  /* 0x4000001f1c00720b */ /* 0x000fc80003f0e200 */
[----:B------:R-:W-:-:S05]  /*1740*/  SEL R31, R29, UR6, P0 ;  /* 0x000000061d1f7c07 */ /* 0x000fca0008000000 */
[----:B------:R-:W-:-:S06]  /*1750*/  IMAD.WIDE R28, R31, 0x4, R12 ;  /* 0x000000041f1c7825 */ /* 0x000fcc00078e020c */
[----:B------:R-:W2:Y:S01]  /*1760*/  LDG.E.CONSTANT R28, desc[UR20][R28.64] ;  /* 0x000000141c1c7981 */ /* 0x000ea2000c1e9900 */
[C---:B----4-:R-:W-:Y:S01]  /*1770*/  FADD R32, R5.reuse, -R32 ;  /* 0x8000002005207221 */ /* 0x050fe20000000000 */
[----:B------:R-:W-:Y:S01]  /*1780*/  UIADD3 UR6, UPT, UPT, UR15, -0x5, URZ ;  /* 0xfffffffb0f067890 */ /* 0x000fe2000fffe0ff */
[----:B--2---:R-:W-:-:S05]  /*1790*/  FADD R35, R5, -R28 ;  /* 0x8000001c05237221 */ /* 0x004fca0000000000 */
[----:B------:R-:W-:Y:S02]  /*17a0*/  FSETP.GEU.AND P0, PT, |R32|, |R35|, PT ;  /* 0x400000232000720b */ /* 0x000fe40003f0e200 */
[----:B------:R-:W2:Y:S02]  /*17b0*/  LDG.E.CONSTANT R32, desc[UR20][R24.64+0xc] ;  /* 0x00000c1418207981 */ /* 0x000ea4000c1e9900 */
[----:B------:R-:W-:-:S05]  /*17c0*/  SEL R31, R31, UR6, P0 ;  /* 0x000000061f1f7c07 */ /* 0x000fca0008000000 */
[----:B------:R-:W-:-:S06]  /*17d0*/  IMAD.WIDE R26, R31, 0x4, R12 ;  /* 0x000000041f1a7825 */ /* 0x000fcc00078e020c */
[----:B------:R-:W3:Y:S01]  /*17e0*/  LDG.E.CONSTANT R26, desc[UR20][R26.64] ;  /* 0x000000141a1a7981 */ /* 0x000ee2000c1e9900 */
[----:B------:R-:W-:Y:S01]  /*17f0*/  UIADD3 UR6, UPT, UPT, UR15, -0x4, URZ ;  /* 0xfffffffc0f067890 */ /* 0x000fe2000fffe0ff */
[C---:B--2---:R-:W-:Y:S01]  /*1800*/  FADD R32, R5.reuse, -R32 ;  /* 0x8000002005207221 */ /* 0x044fe20000000000 */
[----:B---3--:R-:W-:-:S05]  /*1810*/  FADD R35, R5, -R26 ;  /* 0x8000001a05237221 */ /* 0x008fca0000000000 */
[----:B------:R-:W-:Y:S02]  /*1820*/  FSETP.GEU.AND P0, PT, |R32|, |R35|, PT ;  /* 0x400000232000720b */ /* 0x000fe40003f0e200 */
[----:B------:R-:W2:Y:S02]  /*1830*/  LDG.E.CONSTANT R32, desc[UR20][R24.64+0x10] ;  /* 0x0000101418207981 */ /* 0x000ea4000c1e9900 */
[----:B------:R-:W-:-:S05]  /*1840*/  SEL R31, R31, UR6, P0 ;  /* 0x000000061f1f7c07 */ /* 0x000fca0008000000 */
[----:B------:R-:W-:-:S06]  /*1850*/  IMAD.WIDE R28, R31, 0x4, R12 ;  /* 0x000000041f1c7825 */ /* 0x000fcc00078e020c */
[----:B------:R-:W3:Y:S01]  /*1860*/  LDG.E.CONSTANT R28, desc[UR20][R28.64] ;  /* 0x000000141c1c7981 */ /* 0x000ee2000c1e9900 */
[----:B------:R-:W-:Y:S01]  /*1870*/  UIADD3 UR6, UPT, UPT, UR15, -0x3, URZ ;  /* 0xfffffffd0f067890 */ /* 0x000fe2000fffe0ff */
[C---:B--2---:R-:W-:Y:S01]  /*1880*/  FADD R32, R5.reuse, -R32 ;  /* 0x8000002005207221 */ /* 0x044fe20000000000 */
[----:B---3--:R-:W-:Y:S02]  /*1890*/  FADD R35, R5, -R28 ;  /* 0x8000001c05237221 */ /* 0x008fe40000000000 */
[----:B------:R-:W2:Y:S03]  /*18a0*/  LDG.E.CONSTANT R28, desc[UR20][R24.64+0x18] ;  /* 0x00001814181c7981 */ /* 0x000ea6000c1e9900 */
[----:B------:R-:W-:Y:S02]  /*18b0*/  FSETP.GEU.AND P0, PT, |R32|, |R35|, PT ;  /* 0x400000232000720b */ /* 0x000fe40003f0e200 */
[----:B------:R-:W3:Y:S02]  /*18c0*/  LDG.E.CONSTANT R32, desc[UR20][R24.64+0x14] ;  /* 0x0000141418207981 */ /* 0x000ee4000c1e9900 */
[----:B------:R-:W-:-:S05]  /*18d0*/  SEL R31, R31, UR6, P0 ;  /* 0x000000061f1f7c07 */ /* 0x000fca0008000000 */
[----:B------:R-:W-:-:S06]  /*18e0*/  IMAD.WIDE R26, R31, 0x4, R12 ;  /* 0x000000041f1a7825 */ /* 0x000fcc00078e020c */
[----:B------:R-:W4:Y:S01]  /*18f0*/  LDG.E.CONSTANT R26, desc[UR20][R26.64] ;  /* 0x000000141a1a7981 */ /* 0x000f22000c1e9900 */
[----:B------:R-:W-:Y:S01]  /*1900*/  UIADD3 UR6, UPT, UPT, UR15, -0x2, URZ ;  /* 0xfffffffe0f067890 */ /* 0x000fe2000fffe0ff */
[C---:B---3--:R-:W-:Y:S01]  /*1910*/  FADD R32, R5.reuse, -R32 ;  /* 0x8000002005207221 */ /* 0x048fe20000000000 */
[----:B----4-:R-:W-:-:S05]  /*1920*/  FADD R35, R5, -R26 ;  /* 0x8000001a05237221 */ /* 0x010fca0000000000 */
[----:B------:R-:W-:-:S04]  /*1930*/  FSETP.GEU.AND P0, PT, |R32|, |R35|, PT ;  /* 0x400000232000720b */ /* 0x000fc80003f0e200 */
[----:B------:R-:W-:-:S05]  /*1940*/  SEL R31, R31, UR6, P0 ;  /* 0x000000061f1f7c07 */ /* 0x000fca0008000000 */
[----:B------:R-:W-:-:S06]  /*1950*/  IMAD.WIDE R12, R31, 0x4, R12 ;  /* 0x000000041f0c7825 */ /* 0x000fcc00078e020c */
[----:B------:R-:W3:Y:S01]  /*1960*/  LDG.E.CONSTANT R12, desc[UR20][R12.64] ;  /* 0x000000140c0c7981 */ /* 0x000ee2000c1e9900 */
[C---:B--2---:R-:W-:Y:S01]  /*1970*/  FADD R28, R5.reuse, -R28 ;  /* 0x8000001c051c7221 */ /* 0x044fe20000000000 */
[----:B------:R-:W-:Y:S01]  /*1980*/  UIADD3 UR6, UPT, UPT, UR15, -0x1, URZ ;  /* 0xffffffff0f067890 */ /* 0x000fe2000fffe0ff */
[----:B---3--:R-:W-:-:S05]  /*1990*/  FADD R29, R5, -R12 ;  /* 0x8000000c051d7221 */ /* 0x008fca0000000000 */
[----:B------:R-:W-:-:S04]  /*19a0*/  FSETP.GEU.AND P0, PT, |R28|, |R29|, PT ;  /* 0x4000001d1c00720b */ /* 0x000fc80003f0e200 */
[----:B------:R-:W-:-:S09]  /*19b0*/  SEL R26, R31, UR6, P0 ;  /* 0x000000061f1a7c07 */ /* 0x000fd20008000000 */
.L_x_18:
[----:B------:R-:W1:Y:S01]  /*19c0*/  LDC.64 R12, c[0x0][0x3a8] ;  /* 0x0000ea00ff0c7b82 */ /* 0x000e620000000a00 */
[----:B0-----:R-:W-:-:S06]  /*19d0*/  IMAD.WIDE R2, R26, 0x4, R2 ;  /* 0x000000041a027825 */ /* 0x001fcc00078e0202 */
[----:B------:R-:W2:Y:S01]  /*19e0*/  LDG.E.CONSTANT R2, desc[UR20][R2.64] ;  /* 0x0000001402027981 */ /* 0x000ea2000c1e9900 */
[----:B-1----:R-:W-:-:S06]  /*19f0*/  IMAD.WIDE.U32 R12, R33, 0x4, R12 ;  /* 0x00000004210c7825 */ /* 0x002fcc00078e000c */
[----:B------:R-:W3:Y:S01]  /*1a00*/  LDG.E.CONSTANT R13, desc[UR20][R12.64] ;  /* 0x000000140c0d7981 */ /* 0x000ee2000c1e9900 */
[----:B------:R-:W-:Y:S01]  /*1a10*/  BSSY.RECONVERGENT B1, `(.L_x_19) ;  /* 0x0000012000017945 */ /* 0x000fe20003800200 */
[----:B--2---:R-:W-:-:S04]  /*1a20*/  FADD R28, R5, -R2 ;  /* 0x80000002051c7221 */ /* 0x004fc80000000000 */
[----:B------:R-:W-:Y:S01]  /*1a30*/  FMUL R28, R28, R28 ;  /* 0x0000001c1c1c7220 */ /* 0x000fe20000400000 */
[----:B---3--:R-:W-:-:S04]  /*1a40*/  FADD R27, R6, -R13 ;  /* 0x8000000d061b7221 */ /* 0x008fc80000000000 */
[----:B------:R-:W-:-:S04]  /*1a50*/  FFMA R27, R27, R27, R28 ;  /* 0x0000001b1b1b7223 */ /* 0x000fc8000000001c */
[----:B------:R-:W-:-:S04]  /*1a60*/  FADD R2, R4, R27 ;  /* 0x0000001b04027221 */ /* 0x000fc80000000000 */
[----:B------:R-:W-:Y:S01]  /*1a70*/  VIADD R27, R2, 0xf3000000 ;  /* 0xf3000000021b7836 */ /* 0x000fe20000000000 */
[----:B------:R0:W1:Y:S04]  /*1a80*/  MUFU.RSQ R29, R2 ;  /* 0x00000002001d7308 */ /* 0x0000680000001400 */
[----:B------:R-:W-:-:S13]  /*1a90*/  ISETP.GT.U32.AND P0, PT, R27, 0x727fffff, PT ;  /* 0x727fffff1b00780c */ /* 0x000fda0003f04070 */
[----:B01----:R-:W-:Y:S05]  /*1aa0*/  @!P0 BRA `(.L_x_20) ;  /* 0x0000000000108947 */ /* 0x003fea0003800000 */
[----:B------:R-:W-:-:S07]  /*1ab0*/  MOV R31, 0x1ad0 ;  /* 0x00001ad0001f7802 */ /* 0x000fce0000000f00 */
[----:B------:R-:W-:Y:S05]  /*1ac0*/  CALL.REL.NOINC `($__internal_0_$__cuda_sm20_sqrt_rn_f32_slowpath) ;  /* 0x0000001000087944 */ /* 0x000fea0003c00000 */
[----:B------:R-:W-:Y:S01]  /*1ad0*/  MOV R13, R12 ;  /* 0x0000000c000d7202 */ /* 0x000fe20000000f00 */
[----:B------:R-:W-:Y:S06]  /*1ae0*/  BRA `(.L_x_21) ;  /* 0x0000000000107947 */ /* 0x000fec0003800000 */
.L_x_20:
[----:B------:R-:W-:Y:S01]  /*1af0*/  FMUL.FTZ R13, R2, R29 ;  /* 0x0000001d020d7220 */ /* 0x000fe20000410000 */
[----:B------:R-:W-:-:S03]  /*1b00*/  FMUL.FTZ R3, R29, 0.5 ;  /* 0x3f0000001d037820 */ /* 0x000fc60000410000 */
[----:B------:R-:W-:-:S04]  /*1b10*/  FFMA R2, -R13, R13, R2 ;  /* 0x0000000d0d027223 */ /* 0x000fc80000000102 */
[----:B------:R-:W-:-:S07]  /*1b20*/  FFMA R13, R2, R3, R13 ;  /* 0x00000003020d7223 */ /* 0x000fce000000000d */
.L_x_21:
[----:B------:R-:W-:Y:S05]  /*1b30*/  BSYNC.RECONVERGENT B1 ;  /* 0x0000000000017941 */ /* 0x000fea0003800200 */
.L_x_19:
[----:B------:R-:W0:Y:S01]  /*1b40*/  LDC.64 R2, c[0x0][0x3d0] ;  /* 0x0000f400ff027b82 */ /* 0x000e220000000a00 */
[----:B------:R-:W-:Y:S01]  /*1b50*/  MOV R27, UR23 ;  /* 0x00000017001b7c02 */ /* 0x000fe20008000f00 */
[----:B------:R-:W-:Y:S01]  /*1b60*/  IMAD R26, R26, 0x20, R33 ;  /* 0x000000201a1a7824 */ /* 0x000fe200078e0221 */
[----:B------:R-:W1:Y:S03]  /*1b70*/  LDCU UR6, c[0x3][URZ] ;  /* 0x00c00000ff0677ac */ /* 0x000e660008000800 */
[----:B------:R-:W-:Y:S02]  /*1b80*/  IMAD R27, R27, 0x400, R26 ;  /* 0x000004001b1b7824 */ /* 0x000fe400078e021a */
[----:B------:R-:W2:Y:S02]  /*1b90*/  LDC R29, c[0x3][0x1c] ;  /* 0x00c00700ff1d7b82 */ /* 0x000ea40000000800 */
[----:B0-----:R-:W-:-:S06]  /*1ba0*/  IMAD.WIDE.U32 R2, R27, 0x4, R2 ;  /* 0x000000041b027825 */ /* 0x001fcc00078e0002 */
[----:B------:R-:W3:Y:S01]  /*1bb0*/  LDG.E.CONSTANT R2, desc[UR20][R2.64] ;  /* 0x0000001402027981 */ /* 0x000ee2000c1e9900 */
[----:B-1----:R-:W-:Y:S01]  /*1bc0*/  FMUL R13, R13, UR6 ;  /* 0x000000060d0d7c20 */ /* 0x002fe20008400000 */
[----:B--2---:R-:W0:Y:S01]  /*1bd0*/  MUFU.RCP R12, R29 ;  /* 0x0000001d000c7308 */ /* 0x004e220000001000 */
[----:B------:R-:W-:Y:S01]  /*1be0*/  BSSY.RECONVERGENT B1, `(.L_x_22) ;  /* 0x000000d000017945 */ /* 0x000fe20003800200 */
[----:B0-----:R-:W-:-:S04]  /*1bf0*/  FFMA R27, R12, -R29, 1 ;  /* 0x3f8000000c1b7423 */ /* 0x001fc8000000081d */
[----:B------:R-:W-:Y:S02]  /*1c00*/  FFMA R27, R12, R27, R12 ;  /* 0x0000001b0c1b7223 */ /* 0x000fe4000000000c */
[----:B---3--:R-:W0:Y:S02]  /*1c10*/  FCHK P0, R2, R29 ;  /* 0x0000001d02007302 */ /* 0x008e240000000000 */
[----:B------:R-:W-:-:S04]  /*1c20*/  FFMA R12, R2, R27, RZ ;  /* 0x0000001b020c7223 */ /* 0x000fc800000000ff */
[----:B------:R-:W-:-:S04]  /*1c30*/  FFMA R26, R12, -R29, R2 ;  /* 0x8000001d0c1a7223 */ /* 0x000fc80000000002 */
[----:B------:R-:W-:Y:S01]  /*1c40*/  FFMA R12, R27, R26, R12 ;  /* 0x0000001a1b0c7223 */ /* 0x000fe2000000000c */
[----:B0-----:R-:W-:Y:S06]  /*1c50*/  @!P0 BRA `(.L_x_23) ;  /* 0x0000000000148947 */ /* 0x001fec0003800000 */
[----:B------:R-:W0:Y:S01]  /*1c60*/  LDCU UR6, c[0x3][0x1c] ;  /* 0x00c00380ff0677ac */ /* 0x000e220008000800 */
[----:B------:R-:W-:Y:S02]  /*1c70*/  MOV R12, 0x1ca0 ;  /* 0x00001ca0000c7802 */ /* 0x000fe40000000f00 */
[----:B0-----:R-:W-:-:S07]  /*1c80*/  MOV R3, UR6 ;  /* 0x0000000600037c02 */ /* 0x001fce0008000f00 */
[----:B------:R-:W-:Y:S05]  /*1c90*/  CALL.REL.NOINC `($__internal_1_$__cuda_sm3x_div_rn_noftz_f32_slowpath) ;  /* 0x0000000c00f07944 */ /* 0x000fea0003c00000 */
[----:B------:R-:W-:-:S07]  /*1ca0*/  IMAD.MOV.U32 R12, RZ, RZ, R26 ;  /* 0x000000ffff0c7224 */ /* 0x000fce00078e001a */
.L_x_23:
[----:B------:R-:W-:Y:S05]  /*1cb0*/  BSYNC.RECONVERGENT B1 ;  /* 0x0000000000017941 */ /* 0x000fea0003800200 */
.L_x_22:
[----:B------:R-:W-:Y:S01]  /*1cc0*/  MOV R2, UR18 ;  /* 0x0000001200027c02 */ /* 0x000fe20008000f00 */
[----:B------:R-:W-:Y:S01]  /*1cd0*/  IMAD.U32 R3, RZ, RZ, UR19 ;  /* 0x00000013ff037e24 */ /* 0x000fe2000f8e00ff */
[----:B------:R-:W0:Y:S01]  /*1ce0*/  LDCU UR6, c[0x3][URZ] ;  /* 0x00c00000ff0677ac */ /* 0x000e220008000800 */
[----:B------:R-:W1:Y:S03]  /*1cf0*/  LDC R27, c[0x3][0x20] ;  /* 0x00c00800ff1b7b82 */ /* 0x000e660000000800 */
[----:B------:R-:W2:Y:S01]  /*1d00*/  LDG.E.CONSTANT R2, desc[UR20][R2.64] ;  /* 0x0000001402027981 */ /* 0x000ea2000c1e9900 */
[----:B------:R-:W3:Y:S01]  /*1d10*/  LDCU UR7, c[0x3][0x1c] ;  /* 0x00c00380ff0777ac */ /* 0x000ee20008000800 */
[----:B0-----:R-:W-:-:S04]  /*1d20*/  FFMA R13, R30, UR6, R13 ;  /* 0x000000061e0d7c23 */ /* 0x001fc8000800000d */
[----:B------:R-:W-:Y:S01]  /*1d30*/  FADD R12, R13, R12 ;  /* 0x0000000c0d0c7221 */ /* 0x000fe20000000000 */
[----:B-1----:R-:W-:-:S03]  /*1d40*/  FADD R27, R27, R27 ;  /* 0x0000001b1b1b7221 */ /* 0x002fc60000000000 */
[C---:B---3--:R-:W-:Y:S01]  /*1d50*/  FMUL R13, R12.reuse, UR7 ;  /* 0x000000070c0d7c20 */ /* 0x048fe20008400000 */
[----:B------:R-:W-:-:S03]  /*1d60*/  FMUL R32, R12, R27 ;  /* 0x0000001b0c207220 */ /* 0x000fc60000400000 */
[----:B------:R-:W-:Y:S01]  /*1d70*/  FFMA R26, R12, UR7, R13 ;  /* 0x000000070c1a7c23 */ /* 0x000fe2000800000d */
[----:B------:R-:W-:-:S05]  /*1d80*/  FMUL R32, R32, UR7 ;  /* 0x0000000720207c20 */ /* 0x000fca0008400000 */
[----:B------:R-:W0:Y:S01]  /*1d90*/  FRND.FLOOR R26, R26 ;  /* 0x0000001a001a7307 */ /* 0x000e220000205000 */
[----:B--2---:R-:W-:-:S05]  /*1da0*/  I2FP.F32.S32 R13, R2 ;  /* 0x00000002000d7245 */ /* 0x004fca0000201400 */
[----:B0-----:R-:W-:-:S06]  /*1db0*/  FADD R13, R13, R26 ;  /* 0x0000001a0d0d7221 */ /* 0x001fcc0000000000 */
[----:B------:R-:W0:Y:S02]  /*1dc0*/  F2I.U32.TRUNC.NTZ R13, R13 ;  /* 0x0000000d000d7305 */ /* 0x000e24000020f000 */
[----:B0-----:R-:W-:-:S13]  /*1dd0*/  ISETP.GE.U32.AND P0, PT, R13, R2, PT ;  /* 0x000000020d00720c */ /* 0x001fda0003f06070 */
[----:B------:R-:W-:Y:S05]  /*1de0*/  @!P0 BRA `(.L_x_13) ;  /* 0x0000000c00048947 */ /* 0x000fea0003800000 */
[----:B------:R-:W-:Y:S01]  /*1df0*/  IMAD.U32 R3, RZ, RZ, UR17 ;  /* 0x00000011ff037e24 */ /* 0x000fe2000f8e00ff */
[----:B------:R-:W-:-:S05]  /*1e00*/  MOV R2, UR16 ;  /* 0x0000001000027c02 */ /* 0x000fca0008000f00 */
[----:B------:R-:W2:Y:S01]  /*1e10*/  LDG.E.CONSTANT R3, desc[UR20][R2.64] ;  /* 0x0000001402037981 */ /* 0x000ea2000c1e9900 */
[----:B------:R-:W-:-:S04]  /*1e20*/  IADD3 R12, PT, PT, R13, 0x1, RZ ;  /* 0x000000010d0c7810 */ /* 0x000fc80007ffe0ff */
[----:B--2---:R-:W-:-:S13]  /*1e30*/  ISETP.GT.U32.AND P0, PT, R12, R3, PT ;  /* 0x000000030c00720c */ /* 0x004fda0003f04070 */
[----:B------:R-:W-:Y:S05]  /*1e40*/  @P0 BRA `(.L_x_13) ;  /* 0x0000000800ec0947 */ /* 0x000fea0003800000 */
[----:B------:R-:W0:Y:S01]  /*1e50*/  LDCU UR7, c[0x3][0x24] ;  /* 0x00c00480ff0777ac */ /* 0x000e220008000800 */
[----:B------:R-:W1:Y:S01]  /*1e60*/  LDC.64 R2, c[0x0][0x388] ;  /* 0x0000e200ff027b82 */ /* 0x000e620000000a00 */
[----:B------:R-:W-:-:S04]  /*1e70*/  UIADD3 UR6, UPT, UPT, -UR14, UR8, URZ ;  /* 0x000000080e067290 */ /* 0x000fc8000fffe1ff */
[----:B------:R-:W-:-:S04]  /*1e80*/  ULEA UR6, UR6, UR5, 0x5 ;  /* 0x0000000506067291 */ /* 0x000fc8000f8e28ff */
[----:B------:R-:W-:Y:S01]  /*1e90*/  UIADD3 UR6, UPT, UPT, UR6, 0x100, URZ ;  /* 0x0000010006067890 */ /* 0x000fe2000fffe0ff */
[----:B0-----:R-:W-:-:S05]  /*1ea0*/  IMAD.U32 R12, RZ, RZ, UR7 ;  /* 0x00000007ff0c7e24 */ /* 0x001fca000f8e00ff */
[----:B------:R-:W-:-:S05]  /*1eb0*/  IMAD R27, R12, UR6, R13 ;  /* 0x000000060c1b7c24 */ /* 0x000fca000f8e020d */
[C---:B------:R-:W-:Y:S01]  /*1ec0*/  IADD3 R13, PT, PT, R27.reuse, 0x1, RZ ;  /* 0x000000011b0d7810 */ /* 0x040fe20007ffe0ff */
[----:B-1----:R-:W-:-:S04]  /*1ed0*/  IMAD.WIDE.U32 R26, R27, 0x2, R2 ;  /* 0x000000021b1a7825 */ /* 0x002fc800078e0002 */
[----:B------:R-:W-:Y:S01]  /*1ee0*/  IMAD.WIDE.U32 R2, R13, 0x2, R2 ;  /* 0x000000020d027825 */ /* 0x000fe200078e0002 */
[----:B------:R0:W5:Y:S04]  /*1ef0*/  LDG.E.U16.CONSTANT R12, desc[UR20][R26.64] ;  /* 0x000000141a0c7981 */ /* 0x000168000c1e9500 */
[----:B------:R0:W5:Y:S01]  /*1f00*/  LDG.E.U16.CONSTANT R13, desc[UR20][R2.64] ;  /* 0x00000014020d7981 */ /* 0x000162000c1e9500 */
[C---:B------:R-:W-:Y:S01]  /*1f10*/  FMUL R31, R32.reuse, 0.63661974668502807617 ;  /* 0x3f22f983201f7820 */ /* 0x040fe20000400000 */
[----:B------:R-:W-:Y:S01]  /*1f20*/  FSETP.GE.AND P0, PT, |R32|, 105615, PT ;  /* 0x47ce47802000780b */ /* 0x000fe20003f06200 */
[----:B------:R-:W-:Y:S04]  /*1f30*/  BSSY.RECONVERGENT B1, `(.L_x_24) ;  /* 0x000003d000017945 */ /* 0x000fe80003800200 */
[----:B------:R-:W1:Y:S02]  /*1f40*/  F2I.NTZ R31, R31 ;  /* 0x0000001f001f7305 */ /* 0x000e640000203100 */
[----:B-1----:R-:W-:Y:S01]  /*1f50*/  I2FP.F32.S32 R33, R31 ;  /* 0x0000001f00217245 */ /* 0x002fe20000201400 */
[----:B------:R-:W-:-:S04]  /*1f60*/  IMAD.MOV.U32 R34, RZ, RZ, R31 ;  /* 0x000000ffff227224 */ /* 0x000fc800078e001f */
[----:B------:R-:W-:-:S04]  /*1f70*/  FFMA R28, R33, -1.5707962512969970703, R32 ;  /* 0xbfc90fda211c7823 */ /* 0x000fc80000000020 */
[----:B------:R-:W-:-:S04]  /*1f80*/  FFMA R28, R33, -7.5497894158615963534e-08, R28 ;  /* 0xb3a22168211c7823 */ /* 0x000fc8000000001c */
[----:B------:R-:W-:-:S05]  /*1f90*/  FFMA R33, R33, -5.3903029534742383927e-15, R28 ;  /* 0xa7c234c521217823 */ /* 0x000fca000000001c */
[----:B------:R-:W-:Y:S01]  /*1fa0*/  MOV R35, R33 ;  /* 0x0000002100237202 */ /* 0x000fe20000000f00 */
[----:B0-----:R-:W-:Y:S06]  /*1fb0*/  @!P0 BRA `(.L_x_25) ;  /* 0x0000000000d08947 */ /* 0x001fec0003800000 */
[----:B------:R-:W-:-:S13]  /*1fc0*/  FSETP.NEU.AND P1, PT, |R32|, +INF , PT ;  /* 0x7f8000002000780b */ /* 0x000fda0003f2d200 */
[----:B------:R-:W-:Y:S05]  /*1fd0*/  @!P1 BRA `(.L_x_26) ;  /* 0x0000000000c09947 */ /* 0x000fea0003800000 */
[----:B------:R-:W-:Y:S02]  /*1fe0*/  IMAD.SHL.U32 R28, R32, 0x100, RZ ;  /* 0x00000100201c7824 */ /* 0x000fe400078e00ff */
[----:B------:R-:W-:Y:S02]  /*1ff0*/  HFMA2 R29, -RZ, RZ, 0, 0 ;  /* 0x00000000ff1d7431 */ /* 0x000fe400000001ff */
[----:B------:R-:W-:Y:S01]  /*2000*/  IMAD.MOV.U32 R31, RZ, RZ, RZ ;  /* 0x000000ffff1f7224 */ /* 0x000fe200078e00ff */
[----:B------:R-:W-:Y:S01]  /*2010*/  UMOV UR6, URZ ;  /* 0x000000ff00067c82 */ /* 0x000fe20008000000 */
[----:B------:R-:W-:-:S07]  /*2020*/  LOP3.LUT R28, R28, 0x80000000, RZ, 0xfc, !PT ;  /* 0x800000001c1c7812 */ /* 0x000fce00078efcff */
.L_x_27:
[----:B------:R-:W0:Y:S02]  /*2030*/  LDC.64 R2, c[0x4][RZ] ;  /* 0x01000000ff027b82 */ /* 0x000e240000000a00 */
[----:B0-----:R-:W-:-:S05]  /*2040*/  IMAD.WIDE.U32 R26, R31, 0x4, R2 ;  /* 0x000000041f1a7825 */ /* 0x001fca00078e0002 */
[----:B------:R-:W2:Y:S02]  /*2050*/  LDG.E.CONSTANT R3, desc[UR20][R26.64] ;  /* 0x000000141a037981 */ /* 0x000ea4000c1e9900 */
[----:B--2---:R-:W-:-:S03]  /*2060*/  IMAD.WIDE.U32 R2, R3, R28, RZ ;  /* 0x0000001c03027225 */ /* 0x004fc600078e00ff */
[----:B------:R-:W-:Y:S02]  /*2070*/  IADD3 R35, P2, PT, R2, R29, RZ ;  /* 0x0000001d02237210 */ /* 0x000fe40007f5e0ff */
[C---:B------:R-:W-:Y:S02]  /*2080*/  LEA R2, R31.reuse, UR22, 0x2 ;  /* 0x000000161f027c11 */ /* 0x040fe4000f8e10ff */
[----:B------:R-:W-:Y:S02]  /*2090*/  IADD3 R31, PT, PT, R31, 0x1, RZ ;  /* 0x000000011f1f7810 */ /* 0x000fe40007ffe0ff */
[----:B------:R-:W-:Y:S01]  /*20a0*/  IADD3.X R29, PT, PT, R3, UR6, RZ, P2, !PT ;  /* 0x00000006031d7c10 */ /* 0x000fe200097fe4ff */
[----:B------:R0:W-:Y:S01]  /*20b0*/  STL [R2], R35 ;  /* 0x0000002302007387 */ /* 0x0001e20000100800 */
[----:B------:R-:W-:-:S13]  /*20c0*/  ISETP.NE.AND P1, PT, R31, 0x6, PT ;  /* 0x000000061f00780c */ /* 0x000fda0003f25270 */
[----:B0-----:R-:W-:Y:S05]  /*20d0*/  @P1 BRA `(.L_x_27) ;  /* 0xfffffffc00d41947 */ /* 0x001fea000383ffff */
[----:B------:R-:W-:Y:S01]  /*20e0*/  SHF.R.U32.HI R26, RZ, 0x17, R32 ;  /* 0x00000017ff1a7819 */ /* 0x000fe20000011620 */
[----:B------:R0:W-:Y:S03]  /*20f0*/  STL [R1+0x18], R29 ;  /* 0x0000181d01007387 */ /* 0x0001e60000100800 */
[C---:B------:R-:W-:Y:S02]  /*2100*/  LOP3.LUT R2, R26.reuse, 0xe0, RZ, 0xc0, !PT ;  /* 0x000000e01a027812 */ /* 0x040fe400078ec0ff */
[----:B------:R-:W-:-:S03]  /*2110*/  LOP3.LUT P1, RZ, R26, 0x1f, RZ, 0xc0, !PT ;  /* 0x0000001f1aff7812 */ /* 0x000fc6000782c0ff */
[----:B------:R-:W-:-:S05]  /*2120*/  VIADD R2, R2, 0xffffff80 ;  /* 0xffffff8002027836 */ /* 0x000fca0000000000 */
[----:B------:R-:W-:-:S05]  /*2130*/  SHF.R.U32.HI R2, RZ, 0x5, R2 ;  /* 0x00000005ff027819 */ /* 0x000fca0000011602 */
[----:B------:R-:W-:-:S05]  /*2140*/  IMAD R27, R2, -0x4, R1 ;  /* 0xfffffffc021b7824 */ /* 0x000fca00078e0201 */
[----:B------:R-:W2:Y:S04]  /*2150*/  LDL R28, [R27+0x18] ;  /* 0x000018001b1c7983 */ /* 0x000ea80000100800 */
[----:B------:R-:W2:Y:S04]  /*2160*/  LDL R3, [R27+0x14] ;  /* 0x000014001b037983 */ /* 0x000ea80000100800 */
[----:B------:R-:W3:Y:S01]  /*2170*/  @P1 LDL R2, [R27+0x10] ;  /* 0x000010001b021983 */ /* 0x000ee20000100800 */
[----:B------:R-:W-:Y:S01]  /*2180*/  LOP3.LUT R26, R26, 0x1f, RZ, 0xc0, !PT ;  /* 0x0000001f1a1a7812 */ /* 0x000fe200078ec0ff */
[----:B------:R-:W-:Y:S01]  /*2190*/  UMOV UR6, 0x54442d19 ;  /* 0x54442d1900067882 */ /* 0x000fe20000000000 */
[----:B------:R-:W-:-:S02]  /*21a0*/  UMOV UR7, 0x3bf921fb ;  /* 0x3bf921fb00077882 */ /* 0x000fc40000000000 */
[-C--:B--2---:R-:W-:Y:S02]  /*21b0*/  @P1 SHF.L.W.U32.HI R28, R3, R26.reuse, R28 ;  /* 0x0000001a031c1219 */ /* 0x084fe40000010e1c */
[----:B---3--:R-:W-:Y:S02]  /*21c0*/  @P1 SHF.L.W.U32.HI R3, R2, R26, R3 ;  /* 0x0000001a02031219 */ /* 0x008fe40000010e03 */
[----:B------:R-:W-:Y:S02]  /*21d0*/  ISETP.GE.AND P1, PT, R32, RZ, PT ;  /* 0x000000ff2000720c */ /* 0x000fe40003f26270 */
[C---:B------:R-:W-:Y:S02]  /*21e0*/  SHF.L.W.U32.HI R31, R3.reuse, 0x2, R28 ;  /* 0x00000002031f7819 */ /* 0x040fe40000010e1c */
[----:B------:R-:W-:Y:S02]  /*21f0*/  SHF.L.U32 R3, R3, 0x2, RZ ;  /* 0x0000000203037819 */ /* 0x000fe400000006ff */
[----:B------:R-:W-:-:S02]  /*2200*/  SHF.R.S32.HI R26, RZ, 0x1f, R31 ;  /* 0x0000001fff1a7819 */ /* 0x000fc4000001141f */
[----:B------:R-:W-:Y:S02]  /*2210*/  SHF.R.U32.HI R28, RZ, 0x1e, R28 ;  /* 0x0000001eff1c7819 */ /* 0x000fe4000001161c */
[C---:B------:R-:W-:Y:S02]  /*2220*/  LOP3.LUT R2, R26.reuse, R3, RZ, 0x3c, !PT ;  /* 0x000000031a027212 */ /* 0x040fe400078e3cff */
[----:B------:R-:W-:Y:S02]  /*2230*/  LOP3.LUT R3, R26, R31, RZ, 0x3c, !PT ;  /* 0x0000001f1a037212 */ /* 0x000fe400078e3cff */
[C---:B0-----:R-:W-:Y:S02]  /*2240*/  LOP3.LUT R29, R31.reuse, R32, RZ, 0x3c, !PT ;  /* 0x000000201f1d7212 */ /* 0x041fe400078e3cff */
[----:B------:R-:W-:Y:S02]  /*2250*/  LEA.HI R31, R31, R28, RZ, 0x1 ;  /* 0x0000001c1f1f7211 */ /* 0x000fe400078f08ff */
[----:B------:R-:W0:Y:S01]  /*2260*/  I2F.F64.S64 R2, R2 ;  /* 0x0000000200027312 */ /* 0x000e220000301c00 */
[----:B------:R-:W-:-:S02]  /*2270*/  ISETP.GE.AND P2, PT, R29, RZ, PT ;  /* 0x000000ff1d00720c */ /* 0x000fc40003f46270 */
[----:B------:R-:W-:-:S05]  /*2280*/  IMAD.MOV R28, RZ, RZ, -R31 ;  /* 0x000000ffff1c7224 */ /* 0x000fca00078e0a1f */
[----:B------:R-:W-:Y:S01]  /*2290*/  @!P1 MOV R31, R28 ;  /* 0x0000001c001f9202 */ /* 0x000fe20000000f00 */
[----:B0-----:R-:W-:-:S10]  /*22a0*/  DMUL R26, R2, UR6 ;  /* 0x00000006021a7c28 */ /* 0x001fd40008000000 */
[----:B------:R-:W0:Y:S02]  /*22b0*/  F2F.F32.F64 R26, R26 ;  /* 0x0000001a001a7310 */ /* 0x000e240000301000 */
[----:B0-----:R-:W-:Y:S01]  /*22c0*/  FSEL R35, -R26, R26, !P2 ;  /* 0x0000001a1a237208 */ /* 0x001fe20005000100 */
[----:B------:R-:W-:Y:S06]  /*22d0*/  BRA `(.L_x_25) ;  /* 0x0000000000087947 */ /* 0x000fec0003800000 */
.L_x_26:
[----:B------:R-:W-:Y:S02]  /*22e0*/  HFMA2 R31, -RZ, RZ, 0, 0 ;  /* 0x00000000ff1f7431 */ /* 0x000fe400000001ff */
[----:B------:R-:W-:-:S07]  /*22f0*/  FMUL R35, RZ, R32 ;  /* 0x00000020ff237220 */ /* 0x000fce0000400000 */
.L_x_25:
[----:B------:R-:W-:Y:S05]  /*2300*/  BSYNC.RECONVERGENT B1 ;  /* 0x0000000000017941 */ /* 0x000fea0003800200 */
.L_x_24:
[----:B------:R-:W-:Y:S02]  /*2310*/  IMAD.MOV.U32 R28, RZ, RZ, 0x37cbac00 ;  /* 0x37cbac00ff1c7424 */ /* 0x000fe400078e00ff */
[----:B------:R-:W-:Y:S01]  /*2320*/  FMUL R2, R35, R35 ;  /* 0x0000002323027220 */ /* 0x000fe20000400000 */
[C---:B------:R-:W-:Y:S01]  /*2330*/  LOP3.LUT R26, R31.reuse, 0x1, RZ, 0xc0, !PT ;  /* 0x000000011f1a7812 */ /* 0x040fe200078ec0ff */
[----:B------:R-:W-:Y:S01]  /*2340*/  IMAD.MOV.U32 R30, RZ, RZ, 0x3e2aaaa8 ;  /* 0x3e2aaaa8ff1e7424 */ /* 0x000fe200078e00ff */
[----:B------:R-:W-:Y:S01]  /*2350*/  MOV R29, 0x3c0885e4 ;  /* 0x3c0885e4001d7802 */ /* 0x000fe20000000f00 */
[----:B------:R-:W-:Y:S01]  /*2360*/  FFMA R3, R2, R28, -0.0013887860113754868507 ;  /* 0xbab607ed02037423 */ /* 0x000fe2000000001c */
[----:B------:R-:W-:Y:S01]  /*2370*/  ISETP.NE.U32.AND P1, PT, R26, 0x1, PT ;  /* 0x000000011a00780c */ /* 0x000fe20003f25070 */
[----:B------:R-:W-:Y:S01]  /*2380*/  BSSY.RECONVERGENT B1, `(.L_x_28) ;  /* 0x0000043000017945 */ /* 0x000fe20003800200 */
[----:B------:R-:W-:Y:S02]  /*2390*/  IADD3 R26, PT, PT, R31, 0x1, RZ ;  /* 0x000000011f1a7810 */ /* 0x000fe40007ffe0ff */
[----:B------:R-:W-:-:S02]  /*23a0*/  FSEL R3, R3, -0.00019574658654164522886, P1 ;  /* 0xb94d415303037808 */ /* 0x000fc40000800000 */
[----:B------:R-:W-:Y:S02]  /*23b0*/  FSEL R27, R29, 0.041666727513074874878, !P1 ;  /* 0x3d2aaabb1d1b7808 */ /* 0x000fe40004800000 */
[----:B------:R-:W-:Y:S02]  /*23c0*/  LOP3.LUT P2, RZ, R26, 0x2, RZ, 0xc0, !PT ;  /* 0x000000021aff7812 */ /* 0x000fe4000784c0ff */
[----:B------:R-:W-:Y:S01]  /*23d0*/  FSEL R31, R35, 1, !P1 ;  /* 0x3f800000231f7808 */ /* 0x000fe20004800000 */
[----:B------:R-:W-:Y:S01]  /*23e0*/  FFMA R3, R2, R3, R27 ;  /* 0x0000000302037223 */ /* 0x000fe2000000001b */
[----:B------:R-:W-:-:S05]  /*23f0*/  FSEL R27, -R30, -0.4999999701976776123, !P1 ;  /* 0xbeffffff1e1b7808 */ /* 0x000fca0004800100 */
[C---:B------:R-:W-:Y:S01]  /*2400*/  FFMA R3, R2.reuse, R3, R27 ;  /* 0x0000000302037223 */ /* 0x040fe2000000001b */
[----:B------:R-:W-:-:S04]  /*2410*/  FFMA R2, R2, R31, RZ ;  /* 0x0000001f02027223 */ /* 0x000fc800000000ff */
[----:B------:R-:W-:-:S04]  /*2420*/  FFMA R31, R2, R3, R31 ;  /* 0x00000003021f7223 */ /* 0x000fc8000000001f */
[----:B------:R-:W-:Y:S01]  /*2430*/  @P2 FADD R31, RZ, -R31 ;  /* 0x8000001fff1f2221 */ /* 0x000fe20000000000 */
[----:B------:R-:W-:Y:S06]  /*2440*/  @!P0 BRA `(.L_x_29) ;  /* 0x0000000000d88947 */ /* 0x000fec0003800000 */
[----:B------:R-:W-:-:S13]  /*2450*/  FSETP.NEU.AND P0, PT, |R32|, +INF , PT ;  /* 0x7f8000002000780b */ /* 0x000fda0003f0d200 */
[----:B------:R-:W-:Y:S05]  /*2460*/  @!P0 BRA `(.L_x_30) ;  /* 0x0000000000c88947 */ /* 0x000fea0003800000 */
[----:B------:R-:W-:Y:S01]  /*2470*/  SHF.L.U32 R2, R32, 0x8, RZ ;  /* 0x0000000820027819 */ /* 0x000fe200000006ff */
[----:B------:R-:W-:Y:S01]  /*2480*/  HFMA2 R34, -RZ, RZ, 0, 0 ;  /* 0x00000000ff227431 */ /* 0x000fe200000001ff */
[----:B------:R-:W0:Y:S02]  /*2490*/  LDCU.64 UR26, c[0x4][URZ] ;  /* 0x01000000ff1a77ac */ /* 0x000e240008000a00 */
[----:B------:R-:W-:Y:S01]  /*24a0*/  LOP3.LUT R33, R2, 0x80000000, RZ, 0xfc, !PT ;  /* 0x8000000002217812 */ /* 0x000fe200078efcff */
[----:B------:R-:W-:Y:S01]  /*24b0*/  UMOV UR7, URZ ;  /* 0x000000ff00077c82 */ /* 0x000fe20008000000 */
[----:B------:R-:W-:-:S05]  /*24c0*/  UMOV UR6, URZ ;  /* 0x000000ff00067c82 */ /* 0x000fca0008000000 */
.L_x_31:
[----:B0-----:R-:W-:-:S06]  /*24d0*/  UIMAD.WIDE.U32 UR10, UR6, 0x4, UR26 ;  /* 0x00000004060a78a5 */ /* 0x001fcc000f8e001a */
[----:B------:R-:W-:Y:S01]  /*24e0*/  IMAD.U32 R2, RZ, RZ, UR10 ;  /* 0x0000000aff027e24 */ /* 0x000fe2000f8e00ff */
[----:B------:R-:W-:-:S05]  /*24f0*/  MOV R3, UR11 ;  /* 0x0000000b00037c02 */ /* 0x000fca0008000f00 */
[----:B------:R-:W2:Y:S01]  /*2500*/  LDG.E.CONSTANT R2, desc[UR20][R2.64] ;  /* 0x0000001402027981 */ /* 0x000ea2000c1e9900 */
[----:B------:R-:W-:Y:S02]  /*2510*/  ULEA UR9, UR6, UR22, 0x2 ;  /* 0x0000001606097291 */ /* 0x000fe4000f8e10ff */
[----:B------:R-:W-:-:S04]  /*2520*/  UIADD3 UR6, UPT, UPT, UR6, 0x1, URZ ;  /* 0x0000000106067890 */ /* 0x000fc8000fffe0ff */
[----:B------:R-:W-:Y:S01]  /*2530*/  UISETP.NE.AND UP0, UPT, UR6, 0x6, UPT ;  /* 0x000000060600788c */ /* 0x000fe2000bf05270 */
[----:B-12---:R-:W-:-:S03]  /*2540*/  IMAD.WIDE.U32 R26, R2, R33, RZ ;  /* 0x00000021021a7225 */ /* 0x006fc600078e00ff */
[----:B------:R-:W-:-:S04]  /*2550*/  IADD3 R26, P0, PT, R26, R34, RZ ;  /* 0x000000221a1a7210 */ /* 0x000fc80007f1e0ff */
[----:B------:R-:W-:Y:S01]  /*2560*/  IADD3.X R34, PT, PT, R27, UR7, RZ, P0, !PT ;  /* 0x000000071b227c10 */ /* 0x000fe200087fe4ff */
[----:B------:R1:W-:Y:S01]  /*2570*/  STL [UR9], R26 ;  /* 0x0000001aff007987 */ /* 0x0003e20008100809 */
[----:B------:R-:W-:Y:S07]  /*2580*/  BRA.U UP0, `(.L_x_31) ;  /* 0xfffffffd00d07547 */ /* 0x000fee000b83ffff */
[----:B-1----:R-:W-:Y:S01]  /*2590*/  SHF.R.U32.HI R26, RZ, 0x17, R32 ;  /* 0x00000017ff1a7819 */ /* 0x002fe20000011620 */
[----:B------:R0:W-:Y:S03]  /*25a0*/  STL [R1+0x18], R34 ;  /* 0x0000182201007387 */ /* 0x0001e60000100800 */
[C---:B------:R-:W-:Y:S02]  /*25b0*/  LOP3.LUT R2, R26.reuse, 0xe0, RZ, 0xc0, !PT ;  /* 0x000000e01a027812 */ /* 0x040fe400078ec0ff */
[----:B------:R-:W-:Y:S02]  /*25c0*/  LOP3.LUT P0, RZ, R26, 0x1f, RZ, 0xc0, !PT ;  /* 0x0000001f1aff7812 */ /* 0x000fe4000780c0ff */
[----:B------:R-:W-:-:S04]  /*25d0*/  IADD3 R2, PT, PT, R2, -0x80, RZ ;  /* 0xffffff8002027810 */ /* 0x000fc80007ffe0ff */
[----:B------:R-:W-:-:S05]  /*25e0*/  SHF.R.U32.HI R2, RZ, 0x5, R2 ;  /* 0x00000005ff027819 */ /* 0x000fca0000011602 */
[----:B------:R-:W-:-:S05]  /*25f0*/  IMAD R27, R2, -0x4, R1 ;  /* 0xfffffffc021b7824 */ /* 0x000fca00078e0201 */
[----:B------:R-:W2:Y:S04]  /*2600*/  LDL R33, [R27+0x18] ;  /* 0x000018001b217983 */ /* 0x000ea80000100800 */
[----:B------:R-:W2:Y:S04]  /*2610*/  LDL R2, [R27+0x14] ;  /* 0x000014001b027983 */ /* 0x000ea80000100800 */
[----:B------:R-:W3:Y:S01]  /*2620*/  @P0 LDL R3, [R27+0x10] ;  /* 0x000010001b030983 */ /* 0x000ee20000100800 */
[----:B------:R-:W-:Y:S01]  /*2630*/  LOP3.LUT R26, R26, 0x1f, RZ, 0xc0, !PT ;  /* 0x0000001f1a1a7812 */ /* 0x000fe200078ec0ff */
[----:B------:R-:W-:Y:S01]  /*2640*/  UMOV UR6, 0x54442d19 ;  /* 0x54442d1900067882 */ /* 0x000fe20000000000 */
[----:B------:R-:W-:Y:S01]  /*2650*/  UMOV UR7, 0x3bf921fb ;  /* 0x3bf921fb00077882 */ /* 0x000fe20000000000 */
[----:B------:R-:W-:-:S02]  /*2660*/  ISETP.GE.AND P1, PT, R32, RZ, PT ;  /* 0x000000ff2000720c */ /* 0x000fc40003f26270 */
[-C--:B--2---:R-:W-:Y:S02]  /*2670*/  @P0 SHF.L.W.U32.HI R33, R2, R26.reuse, R33 ;  /* 0x0000001a02210219 */ /* 0x084fe40000010e21 */
[----:B---3--:R-:W-:Y:S02]  /*2680*/  @P0 SHF.L.W.U32.HI R2, R3, R26, R2 ;  /* 0x0000001a03020219 */ /* 0x008fe40000010e02 */
[--C-:B0-----:R-:W-:Y:S02]  /*2690*/  SHF.R.U32.HI R34, RZ, 0x1e, R33.reuse ;  /* 0x0000001eff227819 */ /* 0x101fe40000011621 */
[C---:B------:R-:W-:Y:S01]  /*26a0*/  SHF.L.W.U32.HI R35, R2.reuse, 0x2, R33 ;  /* 0x0000000202237819 */ /* 0x040fe20000010e21 */
[----:B------:R-:W-:-:S03]  /*26b0*/  IMAD.SHL.U32 R2, R2, 0x4, RZ ;  /* 0x0000000402027824 */ /* 0x000fc600078e00ff */
[----:B------:R-:W-:Y:S02]  /*26c0*/  SHF.R.S32.HI R3, RZ, 0x1f, R35 ;  /* 0x0000001fff037819 */ /* 0x000fe40000011423 */
[----:B------:R-:W-:Y:S02]  /*26d0*/  LOP3.LUT R32, R35, R32, RZ, 0x3c, !PT ;  /* 0x0000002023207212 */ /* 0x000fe400078e3cff */
[C---:B------:R-:W-:Y:S02]  /*26e0*/  LOP3.LUT R2, R3.reuse, R2, RZ, 0x3c, !PT ;  /* 0x0000000203027212 */ /* 0x040fe400078e3cff */
[----:B------:R-:W-:Y:S02]  /*26f0*/  LOP3.LUT R3, R3, R35, RZ, 0x3c, !PT ;  /* 0x0000002303037212 */ /* 0x000fe400078e3cff */
[----:B------:R-:W-:Y:S02]  /*2700*/  LEA.HI R34, R35, R34, RZ, 0x1 ;  /* 0x0000002223227211 */ /* 0x000fe400078f08ff */
[----:B------:R-:W-:-:S02]  /*2710*/  ISETP.GE.AND P0, PT, R32, RZ, PT ;  /* 0x000000ff2000720c */ /* 0x000fc40003f06270 */
[----:B------:R-:W0:Y:S01]  /*2720*/  I2F.F64.S64 R2, R2 ;  /* 0x0000000200027312 */ /* 0x000e220000301c00 */
[----:B------:R-:W-:-:S04]  /*2730*/  IADD3 R32, PT, PT, -R34, RZ, RZ ;  /* 0x000000ff22207210 */ /* 0x000fc80007ffe1ff */
[----:B------:R-:W-:Y:S01]  /*2740*/  @!P1 MOV R34, R32 ;  /* 0x0000002000229202 */ /* 0x000fe20000000f00 */
[----:B0-----:R-:W-:-:S10]  /*2750*/  DMUL R26, R2, UR6 ;  /* 0x00000006021a7c28 */ /* 0x001fd40008000000 */
[----:B------:R-:W0:Y:S02]  /*2760*/  F2F.F32.F64 R26, R26 ;  /* 0x0000001a001a7310 */ /* 0x000e240000301000 */
[----:B0-----:R-:W-:Y:S01]  /*2770*/  FSEL R33, -R26, R26, !P0 ;  /* 0x0000001a1a217208 */ /* 0x001fe20004000100 */
[----:B------:R-:W-:Y:S06]  /*2780*/  BRA `(.L_x_29) ;  /* 0x0000000000087947 */ /* 0x000fec0003800000 */
.L_x_30:
[----:B------:R-:W-:Y:S01]  /*2790*/  FMUL R33, RZ, R32 ;  /* 0x00000020ff217220 */ /* 0x000fe20000400000 */
[----:B------:R-:W-:-:S07]  /*27a0*/  IMAD.MOV.U32 R34, RZ, RZ, RZ ;  /* 0x000000ffff227224 */ /* 0x000fce00078e00ff */
.L_x_29:
[----:B------:R-:W-:Y:S05]  /*27b0*/  BSYNC.RECONVERGENT B1 ;  /* 0x0000000000017941 */ /* 0x000fea0003800200 */
.L_x_28:
[----:B------:R-:W-:Y:S02]  /*27c0*/  UIADD3 UR6, UPT, UPT, UR14, -0x6, URZ ;  /* 0xfffffffa0e067890 */ /* 0x000fe4000fffe0ff */
[----:B------:R-:W-:-:S04]  /*27d0*/  UISETP.GE.U32.AND UP0, UPT, UR8, UR24, UPT ;  /* 0x000000180800728c */ /* 0x000fc8000bf06070 */
[----:B------:R-:W-:-:S06]  /*27e0*/  UISETP.GE.U32.AND UP0, UPT, UR8, UR6, !UP0 ;  /* 0x000000060800728c */ /* 0x000fcc000c706070 */
[----:B------:R-:W-:-:S13]  /*27f0*/  PLOP3.LUT P2, PT, PT, PT, UP0, 0x80, 0x8 ;  /* 0x000000000008781c */ /* 0x000fda0003f4f008 */
[----:B------:R-:W2:Y:S01]  /*2800*/  @!P2 LDG.E.64 R2, desc[UR20][R14.64] ;  /* 0x000000140e02a981 */ /* 0x000ea2000c1e1b00 */
[----:B------:R-:W-:Y:S01]  /*2810*/  FMUL R26, R33, R33 ;  /* 0x00000021211a7220 */ /* 0x000fe20000400000 */
[C---:B------:R-:W-:Y:S02]  /*2820*/  LOP3.LUT R27, R34.reuse, 0x1, RZ, 0xc0, !PT ;  /* 0x00000001221b7812 */ /* 0x040fe400078ec0ff */
[----:B------:R-:W-:Y:S01]  /*2830*/  LOP3.LUT P1, RZ, R34, 0x2, RZ, 0xc0, !PT ;  /* 0x0000000222ff7812 */ /* 0x000fe2000782c0ff */
[----:B------:R-:W-:Y:S01]  /*2840*/  FFMA R28, R26, R28, -0.0013887860113754868507 ;  /* 0xbab607ed1a1c7423 */ /* 0x000fe2000000001c */
[----:B------:R-:W-:-:S04]  /*2850*/  ISETP.NE.U32.AND P0, PT, R27, 0x1, PT ;  /* 0x000000011b00780c */ /* 0x000fc80003f05070 */
[----:B------:R-:W-:Y:S02]  /*2860*/  FSEL R29, R29, 0.041666727513074874878, P0 ;  /* 0x3d2aaabb1d1d7808 */ /* 0x000fe40000000000 */
[----:B------:R-:W-:Y:S02]  /*2870*/  FSEL R27, R28, -0.00019574658654164522886, !P0 ;  /* 0xb94d41531c1b7808 */ /* 0x000fe40004000000 */
[----:B------:R-:W-:Y:S01]  /*2880*/  FSEL R33, R33, 1, P0 ;  /* 0x3f80000021217808 */ /* 0x000fe20000000000 */
[----:B-----5:R-:W0:Y:S02]  /*2890*/  I2F.S16 R28, R13 ;  /* 0x0000000d001c7306 */ /* 0x020e240000101400 */
[----:B------:R-:W-:Y:S01]  /*28a0*/  FFMA R27, R26, R27, R29 ;  /* 0x0000001b1a1b7223 */ /* 0x000fe2000000001d */
[----:B------:R-:W-:Y:S02]  /*28b0*/  FSEL R29, -R30, -0.4999999701976776123, P0 ;  /* 0xbeffffff1e1d7808 */ /* 0x000fe40000000100 */
[----:B------:R-:W-:-:S03]  /*28c0*/  PRMT R30, R12, 0x9910, RZ ;  /* 0x000099100c1e7816 */ /* 0x000fc600000000ff */
[C---:B------:R-:W-:Y:S01]  /*28d0*/  FFMA R27, R26.reuse, R27, R29 ;  /* 0x0000001b1a1b7223 */ /* 0x040fe2000000001d */
[----:B------:R-:W-:Y:S01]  /*28e0*/  MOV R29, R30 ;  /* 0x0000001e001d7202 */ /* 0x000fe20000000f00 */
[----:B------:R-:W-:Y:S01]  /*28f0*/  FFMA R26, R26, R33, RZ ;  /* 0x000000211a1a7223 */ /* 0x000fe200000000ff */
[----:B------:R-:W1:Y:S02]  /*2900*/  I2F.S16 R12, R12 ;  /* 0x0000000c000c7306 */ /* 0x000e640000101400 */
[----:B------:R-:W-:Y:S01]  /*2910*/  IADD3 R29, PT, PT, -R29, RZ, RZ ;  /* 0x000000ff1d1d7210 */ /* 0x000fe20007ffe1ff */
[----:B------:R-:W-:-:S03]  /*2920*/  FFMA R27, R26, R27, R33 ;  /* 0x0000001b1a1b7223 */ /* 0x000fc60000000021 */
[----:B------:R-:W-:Y:S01]  /*2930*/  I2FP.F32.S32 R30, R29 ;  /* 0x0000001d001e7245 */ /* 0x000fe20000201400 */
[----:B------:R-:W-:-:S04]  /*2940*/  @P1 FADD R27, RZ, -R27 ;  /* 0x8000001bff1b1221 */ /* 0x000fc80000000000 */
[C---:B0-----:R-:W-:Y:S01]  /*2950*/  FMUL R26, R27.reuse, R28 ;  /* 0x0000001c1b1a7220 */ /* 0x041fe20000400000 */
[----:B------:R-:W-:-:S03]  /*2960*/  FMUL R27, R27, R30 ;  /* 0x0000001e1b1b7220 */ /* 0x000fc60000400000 */
[C---:B-1----:R-:W-:Y:S01]  /*2970*/  FFMA R13, R31.reuse, R12, R26 ;  /* 0x0000000c1f0d7223 */ /* 0x042fe2000000001a */
[----:B------:R-:W-:-:S03]  /*2980*/  FFMA R28, R31, R28, R27 ;  /* 0x0000001c1f1c7223 */ /* 0x000fc6000000001b */
[----:B--2---:R-:W-:Y:S01]  /*2990*/  @!P2 FADD R2, R13, R2 ;  /* 0x000000020d02a221 */ /* 0x004fe20000000000 */
[----:B------:R-:W-:-:S05]  /*29a0*/  @!P2 FADD R3, R3, R28 ;  /* 0x0000001c0303a221 */ /* 0x000fca0000000000 */
[----:B------:R0:W-:Y:S04]  /*29b0*/  @!P2 STG.E.64 desc[UR20][R14.64], R2 ;  /* 0x000000020e00a986 */ /* 0x0001e8000c101b14 */
[----:B------:R-:W2:Y:S02]  /*29c0*/  @P2 LDG.E.64 R26, desc[UR20][R16.64] ;  /* 0x00000014101a2981 */ /* 0x000ea4000c1e1b00 */
[----:B--2---:R-:W-:Y:S01]  /*29d0*/  @P2 FADD R26, R13, R26 ;  /* 0x0000001a0d1a2221 */ /* 0x004fe20000000000 */
[----:B------:R-:W-:-:S05]  /*29e0*/  @P2 FADD R27, R28, R27 ;  /* 0x0000001b1c1b2221 */ /* 0x000fca0000000000 */
[----:B------:R0:W-:Y:S02]  /*29f0*/  @P2 STG.E.64 desc[UR20][R16.64], R26 ;  /* 0x0000001a10002986 */ /* 0x0001e4000c101b14 */
.L_x_13:
[----:B------:R-:W-:Y:S05]  /*2a00*/  BSYNC.RECONVERGENT B0 ;  /* 0x0000000000007941 */ /* 0x000fea0003800200 */
.L_x_12:
[----:B------:R-:W-:-:S04]  /*2a10*/  UIADD3 UR8, UPT, UPT, UR8, 0x1, URZ ;  /* 0x0000000108087890 */ /* 0x000fc8000fffe0ff */
[----:B------:R-:W-:-:S09]  /*2a20*/  UISETP.NE.AND UP0, UPT, UR8, UR14, UPT ;  /* 0x0000000e0800728c */ /* 0x000fd2000bf05270 */
[----:B------:R-:W-:Y:S05]  /*2a30*/  BRA.U UP0, `(.L_x_32) ;  /* 0xffffffdd00347547 */ /* 0x000fea000b83ffff */
[----:B------:R-:W1:Y:S01]  /*2a40*/  LDCU UR6, c[0x3][0x10] ;  /* 0x00c00200ff0677ac */ /* 0x000e620008000800 */
[----:B------:R-:W-:-:S04]  /*2a50*/  UIADD3 UR5, UPT, UPT, UR5, 0x1, URZ ;  /* 0x0000000105057890 */ /* 0x000fc8000fffe0ff */
[----:B-1----:R-:W-:-:S09]  /*2a60*/  UISETP.NE.AND UP0, UPT, UR5, UR6, UPT ;  /* 0x000000060500728c */ /* 0x002fd2000bf05270 */
[----:B------:R-:W-:Y:S05]  /*2a70*/  BRA.U UP0, `(.L_x_33) ;  /* 0xffffffdd00047547 */ /* 0x000fea000b83ffff */
.L_x_1:
[----:B------:R-:W1:Y:S01]  /*2a80*/  LDCU UR7, c[0x3][0x18] ;  /* 0x00c00300ff0777ac */ /* 0x000e620008000800 */
[----:B------:R-:W-:-:S04]  /*2a90*/  UIADD3 UR6, UPT, UPT, UR4, 0x1, URZ ;  /* 0x0000000104067890 */ /* 0x000fc8000fffe0ff */
[----:B-1----:R-:W-:-:S06]  /*2aa0*/  UISETP.NE.AND UP0, UPT, UR6, UR7, UPT ;  /* 0x000000070600728c */ /* 0x002fcc000bf05270 */
[----:B------:R-:W-:-:S13]  /*2ab0*/  PLOP3.LUT P0, PT, PT, PT, UP0, 0x80, 0x8 ;  /* 0x000000000008781c */ /* 0x000fda0003f0f008 */
[----:B------:R-:W-:Y:S05]  /*2ac0*/  @!P0 EXIT ;  /* 0x000000000000894d */ /* 0x000fea0003800000 */
[----:B------:R-:W-:Y:S01]  /*2ad0*/  UMOV UR4, UR6 ;  /* 0x0000000600047c82 */ /* 0x000fe20008000000 */
[----:B------:R-:W-:Y:S05]  /*2ae0*/  BRA `(.L_x_34) ;  /* 0xffffffd8004c7947 */ /* 0x000fea000383ffff */
        .weak           $__internal_0_$__cuda_sm20_sqrt_rn_f32_slowpath
        .type           $__internal_0_$__cuda_sm20_sqrt_rn_f32_slowpath,@function
        .size           $__internal_0_$__cuda_sm20_sqrt_rn_f32_slowpath,($__internal_1_$__cuda_sm3x_div_rn_noftz_f32_slowpath - $__internal_0_$__cuda_sm20_sqrt_rn_f32_slowpath)
$__internal_0_$__cuda_sm20_sqrt_rn_f32_slowpath:
[----:B------:R-:W-:-:S13]  /*2af0*/  LOP3.LUT P0, RZ, R2, 0x7fffffff, RZ, 0xc0, !PT ;  /* 0x7fffffff02ff7812 */ /* 0x000fda000780c0ff */
[----:B------:R-:W-:Y:S01]  /*2b00*/  @!P0 IMAD.MOV.U32 R3, RZ, RZ, R2 ;  /* 0x000000ffff038224 */ /* 0x000fe200078e0002 */
[----:B------:R-:W-:Y:S06]  /*2b10*/  @!P0 BRA `(.L_x_35) ;  /* 0x0000000000408947 */ /* 0x000fec0003800000 */
[----:B------:R-:W-:-:S13]  /*2b20*/  FSETP.GEU.FTZ.AND P0, PT, R2, RZ, PT ;  /* 0x000000ff0200720b */ /* 0x000fda0003f1e000 */
[----:B------:R-:W-:Y:S01]  /*2b30*/  @!P0 MOV R3, 0x7fffffff ;  /* 0x7fffffff00038802 */ /* 0x000fe20000000f00 */
[----:B------:R-:W-:Y:S06]  /*2b40*/  @!P0 BRA `(.L_x_35) ;  /* 0x0000000000348947 */ /* 0x000fec0003800000 */
[----:B------:R-:W-:-:S13]  /*2b50*/  FSETP.GTU.FTZ.AND P0, PT, |R2|, +INF , PT ;  /* 0x7f8000000200780b */ /* 0x000fda0003f1c200 */
[----:B------:R-:W-:Y:S01]  /*2b60*/  @P0 FADD.FTZ R3, R2, 1 ;  /* 0x3f80000002030421 */ /* 0x000fe20000010000 */
[----:B------:R-:W-:Y:S06]  /*2b70*/  @P0 BRA `(.L_x_35) ;  /* 0x0000000000280947 */ /* 0x000fec0003800000 */
[----:B------:R-:W-:-:S13]  /*2b80*/  FSETP.NEU.FTZ.AND P0, PT, |R2|, +INF , PT ;  /* 0x7f8000000200780b */ /* 0x000fda0003f1d200 */
[----:B------:R-:W-:-:S04]  /*2b90*/  @P0 FFMA R12, R2, 1.84467440737095516160e+19, RZ ;  /* 0x5f800000020c0823 */ /* 0x000fc800000000ff */
[----:B------:R-:W0:Y:S02]  /*2ba0*/  @P0 MUFU.RSQ R3, R12 ;  /* 0x0000000c00030308 */ /* 0x000e240000001400 */
[----:B0-----:R-:W-:Y:S01]  /*2bb0*/  @P0 FMUL.FTZ R27, R12, R3 ;  /* 0x000000030c1b0220 */ /* 0x001fe20000410000 */
[----:B------:R-:W-:Y:S01]  /*2bc0*/  @P0 FMUL.FTZ R29, R3, 0.5 ;  /* 0x3f000000031d0820 */ /* 0x000fe20000410000 */
[----:B------:R-:W-:Y:S02]  /*2bd0*/  @!P0 MOV R3, R2 ;  /* 0x0000000200038202 */ /* 0x000fe40000000f00 */
[----:B------:R-:W-:-:S04]  /*2be0*/  @P0 FADD.FTZ R28, -R27, -RZ ;  /* 0x800000ff1b1c0221 */ /* 0x000fc80000010100 */
[----:B------:R-:W-:-:S04]  /*2bf0*/  @P0 FFMA R28, R27, R28, R12 ;  /* 0x0000001c1b1c0223 */ /* 0x000fc8000000000c */
[----:B------:R-:W-:-:S04]  /*2c00*/  @P0 FFMA R28, R28, R29, R27 ;  /* 0x0000001d1c1c0223 */ /* 0x000fc8000000001b */
[----:B------:R-:W-:-:S07]  /*2c10*/  @P0 FMUL.FTZ R3, R28, 2.3283064365386962891e-10 ;  /* 0x2f8000001c030820 */ /* 0x000fce0000410000 */
.L_x_35:
[----:B------:R-:W-:Y:S02]  /*2c20*/  IMAD.MOV.U32 R12, RZ, RZ, R3 ;  /* 0x000000ffff0c7224 */ /* 0x000fe400078e0003 */
[----:B------:R-:W-:Y:S01]  /*2c30*/  HFMA2 R3, -RZ, RZ, 0, 0 ;  /* 0x00000000ff037431 */ /* 0x000fe200000001ff */
[----:B------:R-:W-:-:S04]  /*2c40*/  MOV R2, R31 ;  /* 0x0000001f00027202 */ /* 0x000fc80000000f00 */
[----:B------:R-:W-:Y:S05]  /*2c50*/  RET.REL.NODEC R2 `(_Z22beamforming3D_GPU_cudaP6float2PKsPKfS4_S4_S4_S4_PKiS6_S6_S4_S6_S6_) ;  /* 0xffffffd002e87950 */ /* 0x000fea0003c3ffff */
        .weak           $__internal_1_$__cuda_sm3x_div_rn_noftz_f32_slowpath
        .type           $__internal_1_$__cuda_sm3x_div_rn_noftz_f32_slowpath,@function
        .size           $__internal_1_$__cuda_sm3x_div_rn_noftz_f32_slowpath,(.L_x_49 - $__internal_1_$__cuda_sm3x_div_rn_noftz_f32_slowpath)
$__internal_1_$__cuda_sm3x_div_rn_noftz_f32_slowpath:
[----:B------:R-:W-:Y:S01]  /*2c60*/  SHF.R.U32.HI R26, RZ, 0x17, R3 ;  /* 0x00000017ff1a7819 */ /* 0x000fe20000011603 */
[----:B------:R-:W-:Y:S01]  /*2c70*/  BSSY.RECONVERGENT B2, `(.L_x_36) ;  /* 0x0000062000027945 */ /* 0x000fe20003800200 */
[----:B------:R-:W-:Y:S02]  /*2c80*/  SHF.R.U32.HI R27, RZ, 0x17, R2 ;  /* 0x00000017ff1b7819 */ /* 0x000fe40000011602 */
[----:B------:R-:W-:Y:S02]  /*2c90*/  LOP3.LUT R26, R26, 0xff, RZ, 0xc0, !PT ;  /* 0x000000ff1a1a7812 */ /* 0x000fe400078ec0ff */
[----:B------:R-:W-:-:S03]  /*2ca0*/  LOP3.LUT R33, R27, 0xff, RZ, 0xc0, !PT ;  /* 0x000000ff1b217812 */ /* 0x000fc600078ec0ff */
[----:B------:R-:W-:Y:S01]  /*2cb0*/  VIADD R29, R26, 0xffffffff ;  /* 0xffffffff1a1d7836 */ /* 0x000fe20000000000 */
[----:B------:R-:W-:-:S04]  /*2cc0*/  IADD3 R28, PT, PT, R33, -0x1, RZ ;  /* 0xffffffff211c7810 */ /* 0x000fc80007ffe0ff */
[----:B------:R-:W-:-:S04]  /*2cd0*/  ISETP.GT.U32.AND P0, PT, R29, 0xfd, PT ;  /* 0x000000fd1d00780c */ /* 0x000fc80003f04070 */
[----:B------:R-:W-:-:S13]  /*2ce0*/  ISETP.GT.U32.OR P0, PT, R28, 0xfd, P0 ;  /* 0x000000fd1c00780c */ /* 0x000fda0000704470 */
[----:B------:R-:W-:Y:S01]  /*2cf0*/  @!P0 MOV R27, RZ ;  /* 0x000000ff001b8202 */ /* 0x000fe20000000f00 */
[----:B------:R-:W-:Y:S06]  /*2d00*/  @!P0 BRA `(.L_x_37) ;  /* 0x00000000005c8947 */ /* 0x000fec0003800000 */
[----:B------:R-:W-:Y:S02]  /*2d10*/  FSETP.GTU.FTZ.AND P0, PT, |R2|, +INF , PT ;  /* 0x7f8000000200780b */ /* 0x000fe40003f1c200 */
[----:B------:R-:W-:-:S04]  /*2d20*/  FSETP.GTU.FTZ.AND P1, PT, |R3|, +INF , PT ;  /* 0x7f8000000300780b */ /* 0x000fc80003f3c200 */
[----:B------:R-:W-:-:S13]  /*2d30*/  PLOP3.LUT P0, PT, P0, P1, PT, 0xf8, 0x8f ;  /* 0x00000000008f781c */ /* 0x000fda0000703f70 */
[----:B------:R-:W-:Y:S05]  /*2d40*/  @P0 BRA `(.L_x_38) ;  /* 0x00000004004c0947 */ /* 0x000fea0003800000 */
[----:B------:R-:W-:-:S13]  /*2d50*/  LOP3.LUT P0, RZ, R3, 0x7fffffff, R2, 0xc8, !PT ;  /* 0x7fffffff03ff7812 */ /* 0x000fda000780c802 */
[----:B------:R-:W-:Y:S05]  /*2d60*/  @!P0 BRA `(.L_x_39) ;  /* 0x00000004003c8947 */ /* 0x000fea0003800000 */
[C---:B------:R-:W-:Y:S02]  /*2d70*/  FSETP.NEU.FTZ.AND P2, PT, |R2|.reuse, +INF , PT ;  /* 0x7f8000000200780b */ /* 0x040fe40003f5d200 */
[----:B------:R-:W-:Y:S02]  /*2d80*/  FSETP.NEU.FTZ.AND P1, PT, |R3|, +INF , PT ;  /* 0x7f8000000300780b */ /* 0x000fe40003f3d200 */
[----:B------:R-:W-:-:S11]  /*2d90*/  FSETP.NEU.FTZ.AND P0, PT, |R2|, +INF , PT ;  /* 0x7f8000000200780b */ /* 0x000fd60003f1d200 */
[----:B------:R-:W-:Y:S05]  /*2da0*/  @!P1 BRA !P2, `(.L_x_39) ;  /* 0x00000004002c9947 */ /* 0x000fea0005000000 */
[----:B------:R-:W-:-:S04]  /*2db0*/  LOP3.LUT P2, RZ, R2, 0x7fffffff, RZ, 0xc0, !PT ;  /* 0x7fffffff02ff7812 */ /* 0x000fc8000784c0ff */
[----:B------:R-:W-:-:S13]  /*2dc0*/  PLOP3.LUT P1, PT, P1, P2, PT, 0x2f, 0xf2 ;  /* 0x0000000000f2781c */ /* 0x000fda0000f24577 */
[----:B------:R-:W-:Y:S05]  /*2dd0*/  @P1 BRA `(.L_x_40) ;  /* 0x0000000400181947 */ /* 0x000fea0003800000 */
[----:B------:R-:W-:-:S04]  /*2de0*/  LOP3.LUT P1, RZ, R3, 0x7fffffff, RZ, 0xc0, !PT ;  /* 0x7fffffff03ff7812 */ /* 0x000fc8000782c0ff */
[----:B------:R-:W-:-:S13]  /*2df0*/  PLOP3.LUT P0, PT, P0, P1, PT, 0x2f, 0xf2 ;  /* 0x0000000000f2781c */ /* 0x000fda0000702577 */
[----:B------:R-:W-:Y:S05]  /*2e00*/  @P0 BRA `(.L_x_41) ;  /* 0x0000000400000947 */ /* 0x000fea0003800000 */
[----:B------:R-:W-:Y:S02]  /*2e10*/  ISETP.GE.AND P0, PT, R28, RZ, PT ;  /* 0x000000ff1c00720c */ /* 0x000fe40003f06270 */
[----:B------:R-:W-:-:S11]  /*2e20*/  ISETP.GE.AND P1, PT, R29, RZ, PT ;  /* 0x000000ff1d00720c */ /* 0x000fd60003f26270 */
[----:B------:R-:W-:Y:S01]  /*2e30*/  @P0 IMAD.MOV.U32 R27, RZ, RZ, RZ ;  /* 0x000000ffff1b0224 */ /* 0x000fe200078e00ff */
[----:B------:R-:W-:Y:S01]  /*2e40*/  @!P0 MOV R27, 0xffffffc0 ;  /* 0xffffffc0001b8802 */ /* 0x000fe20000000f00 */
[----:B------:R-:W-:Y:S01]  /*2e50*/  @!P0 FFMA R2, R2, 1.84467440737095516160e+19, RZ ;  /* 0x5f80000002028823 */ /* 0x000fe200000000ff */
[----:B------:R-:W-:Y:S02]  /*2e60*/  @!P1 FFMA R3, R3, 1.84467440737095516160e+19, RZ ;  /* 0x5f80000003039823 */ /* 0x000fe400000000ff */
[----:B------:R-:W-:-:S07]  /*2e70*/  @!P1 IADD3 R27, PT, PT, R27, 0x40, RZ ;  /* 0x000000401b1b9810 */ /* 0x000fce0007ffe0ff */
.L_x_37:
[----:B------:R-:W-:Y:S01]  /*2e80*/  LEA R28, R26, 0xc0800000, 0x17 ;  /* 0xc08000001a1c7811 */ /* 0x000fe200078eb8ff */
[----:B------:R-:W-:Y:S04]  /*2e90*/  BSSY.RECONVERGENT B3, `(.L_x_42) ;  /* 0x0000036000037945 */ /* 0x000fe80003800200 */
[----:B------:R-:W-:Y:S01]  /*2ea0*/  IMAD.IADD R32, R3, 0x1, -R28 ;  /* 0x0000000103207824 */ /* 0x000fe200078e0a1c */
[----:B------:R-:W-:-:S03]  /*2eb0*/  IADD3 R3, PT, PT, R33, -0x7f, RZ ;  /* 0xffffff8121037810 */ /* 0x000fc60007ffe0ff */
[----:B------:R-:W0:Y:S01]  /*2ec0*/  MUFU.RCP R29, R32 ;  /* 0x00000020001d7308 */ /* 0x000e220000001000 */
[----:B------:R-:W-:Y:S01]  /*2ed0*/  FADD.FTZ R31, -R32, -RZ ;  /* 0x800000ff201f7221 */ /* 0x000fe20000010100 */
[C---:B------:R-:W-:Y:S01]  /*2ee0*/  IMAD R2, R3.reuse, -0x800000, R2 ;  /* 0xff80000003027824 */ /* 0x040fe200078e0202 */
[----:B------:R-:W-:-:S04]  /*2ef0*/  IADD3 R26, PT, PT, R3, 0x7f, -R26 ;  /* 0x0000007f031a7810 */ /* 0x000fc80007ffe81a */
[----:B------:R-:W-:Y:S01]  /*2f00*/  IADD3 R26, PT, PT, R26, R27, RZ ;  /* 0x0000001b1a1a7210 */ /* 0x000fe20007ffe0ff */
[----:B0-----:R-:W-:-:S04]  /*2f10*/  FFMA R28, R29, R31, 1 ;  /* 0x3f8000001d1c7423 */ /* 0x001fc8000000001f */
[----:B------:R-:W-:-:S04]  /*2f20*/  FFMA R29, R29, R28, R29 ;  /* 0x0000001c1d1d7223 */ /* 0x000fc8000000001d */
[----:B------:R-:W-:-:S04]  /*2f30*/  FFMA R28, R2, R29, RZ ;  /* 0x0000001d021c7223 */ /* 0x000fc800000000ff */
[----:B------:R-:W-:-:S04]  /*2f40*/  FFMA R33, R31, R28, R2 ;  /* 0x0000001c1f217223 */ /* 0x000fc80000000002 */
[----:B------:R-:W-:-:S04]  /*2f50*/  FFMA R28, R29, R33, R28 ;  /* 0x000000211d1c7223 */ /* 0x000fc8000000001c */
[----:B------:R-:W-:-:S04]  /*2f60*/  FFMA R31, R31, R28, R2 ;  /* 0x0000001c1f1f7223 */ /* 0x000fc80000000002 */
[----:B------:R-:W-:-:S05]  /*2f70*/  FFMA R2, R29, R31, R28 ;  /* 0x0000001f1d027223 */ /* 0x000fca000000001c */
[----:B------:R-:W-:-:S04]  /*2f80*/  SHF.R.U32.HI R3, RZ, 0x17, R2 ;  /* 0x00000017ff037819 */ /* 0x000fc80000011602 */
[----:B------:R-:W-:-:S05]  /*2f90*/  LOP3.LUT R3, R3, 0xff, RZ, 0xc0, !PT ;  /* 0x000000ff03037812 */ /* 0x000fca00078ec0ff */
[----:B------:R-:W-:-:S05]  /*2fa0*/  IMAD.IADD R32, R3, 0x1, R26 ;  /* 0x0000000103207824 */ /* 0x000fca00078e021a */
[----:B------:R-:W-:-:S04]  /*2fb0*/  IADD3 R3, PT, PT, R32, -0x1, RZ ;  /* 0xffffffff20037810 */ /* 0x000fc80007ffe0ff */
[----:B------:R-:W-:-:S13]  /*2fc0*/  ISETP.GE.U32.AND P0, PT, R3, 0xfe, PT ;  /* 0x000000fe0300780c */ /* 0x000fda0003f06070 */
[----:B------:R-:W-:Y:S05]  /*2fd0*/  @!P0 BRA `(.L_x_43) ;  /* 0x0000000000808947 */ /* 0x000fea0003800000 */
[----:B------:R-:W-:-:S13]  /*2fe0*/  ISETP.GT.AND P0, PT, R32, 0xfe, PT ;  /* 0x000000fe2000780c */ /* 0x000fda0003f04270 */
[----:B------:R-:W-:Y:S05]  /*2ff0*/  @P0 BRA `(.L_x_44) ;  /* 0x00000000006c0947 */ /* 0x000fea0003800000 */
[----:B------:R-:W-:-:S13]  /*3000*/  ISETP.GE.AND P0, PT, R32, 0x1, PT ;  /* 0x000000012000780c */ /* 0x000fda0003f06270 */
[----:B------:R-:W-:Y:S05]  /*3010*/  @P0 BRA `(.L_x_45) ;  /* 0x0000000000740947 */ /* 0x000fea0003800000 */
[----:B------:R-:W-:Y:S02]  /*3020*/  ISETP.GE.AND P0, PT, R32, -0x18, PT ;  /* 0xffffffe82000780c */ /* 0x000fe40003f06270 */
[----:B------:R-:W-:-:S11]  /*3030*/  LOP3.LUT R2, R2, 0x80000000, RZ, 0xc0, !PT ;  /* 0x8000000002027812 */ /* 0x000fd600078ec0ff */
[----:B------:R-:W-:Y:S05]  /*3040*/  @!P0 BRA `(.L_x_45) ;  /* 0x0000000000688947 */ /* 0x000fea0003800000 */
[-CC-:B------:R-:W-:Y:S01]  /*3050*/  FFMA.RZ R3, R29, R31.reuse, R28.reuse ;  /* 0x0000001f1d037223 */ /* 0x180fe2000000c01c */
[C---:B------:R-:W-:Y:S02]  /*3060*/  IADD3 R27, PT, PT, R32.reuse, 0x20, RZ ;  /* 0x00000020201b7810 */ /* 0x040fe40007ffe0ff */
[----:B------:R-:W-:Y:S02]  /*3070*/  ISETP.NE.AND P2, PT, R32, RZ, PT ;  /* 0x000000ff2000720c */ /* 0x000fe40003f45270 */
[----:B------:R-:W-:Y:S01]  /*3080*/  LOP3.LUT R26, R3, 0x7fffff, RZ, 0xc0, !PT ;  /* 0x007fffff031a7812 */ /* 0x000fe200078ec0ff */
[CCC-:B------:R-:W-:Y:S01]  /*3090*/  FFMA.RP R3, R29.reuse, R31.reuse, R28.reuse ;  /* 0x0000001f1d037223 */ /* 0x1c0fe2000000801c */
[----:B------:R-:W-:Y:S01]  /*30a0*/  FFMA.RM R28, R29, R31, R28 ;  /* 0x0000001f1d1c7223 */ /* 0x000fe2000000401c */
[----:B------:R-:W-:Y:S01]  /*30b0*/  IMAD.MOV R29, RZ, RZ, -R32 ;  /* 0x000000ffff1d7224 */ /* 0x000fe200078e0a20 */
[----:B------:R-:W-:Y:S02]  /*30c0*/  LOP3.LUT R26, R26, 0x800000, RZ, 0xfc, !PT ;  /* 0x008000001a1a7812 */ /* 0x000fe400078efcff */
[----:B------:R-:W-:-:S02]  /*30d0*/  ISETP.NE.AND P1, PT, R32, RZ, PT ;  /* 0x000000ff2000720c */ /* 0x000fc40003f25270 */
[----:B------:R-:W-:Y:S02]  /*30e0*/  SHF.L.U32 R27, R26, R27, RZ ;  /* 0x0000001b1a1b7219 */ /* 0x000fe400000006ff */
[----:B------:R-:W-:Y:S02]  /*30f0*/  FSETP.NEU.FTZ.AND P0, PT, R3, R28, PT ;  /* 0x0000001c0300720b */ /* 0x000fe40003f1d000 */
[----:B------:R-:W-:Y:S02]  /*3100*/  SEL R3, R29, RZ, P2 ;  /* 0x000000ff1d037207 */ /* 0x000fe40001000000 */
[----:B------:R-:W-:Y:S02]  /*3110*/  ISETP.NE.AND P1, PT, R27, RZ, P1 ;  /* 0x000000ff1b00720c */ /* 0x000fe40000f25270 */
[----:B------:R-:W-:Y:S02]  /*3120*/  SHF.R.U32.HI R3, RZ, R3, R26 ;  /* 0x00000003ff037219 */ /* 0x000fe4000001161a */
[----:B------:R-:W-:-:S02]  /*3130*/  PLOP3.LUT P0, PT, P0, P1, PT, 0xf8, 0x8f ;  /* 0x00000000008f781c */ /* 0x000fc40000703f70 */
[----:B------:R-:W-:Y:S02]  /*3140*/  SHF.R.U32.HI R27, RZ, 0x1, R3 ;  /* 0x00000001ff1b7819 */ /* 0x000fe40000011603 */
[----:B------:R-:W-:-:S04]  /*3150*/  SEL R26, RZ, 0x1, !P0 ;  /* 0x00000001ff1a7807 */ /* 0x000fc80004000000 */
[----:B------:R-:W-:-:S04]  /*3160*/  LOP3.LUT R26, R26, 0x1, R27, 0xf8, !PT ;  /* 0x000000011a1a7812 */ /* 0x000fc800078ef81b */
[----:B------:R-:W-:-:S04]  /*3170*/  LOP3.LUT R26, R26, R3, RZ, 0xc0, !PT ;  /* 0x000000031a1a7212 */ /* 0x000fc800078ec0ff */
[----:B------:R-:W-:-:S04]  /*3180*/  IADD3 R27, PT, PT, R27, R26, RZ ;  /* 0x0000001a1b1b7210 */ /* 0x000fc80007ffe0ff */
[----:B------:R-:W-:Y:S01]  /*3190*/  LOP3.LUT R2, R27, R2, RZ, 0xfc, !PT ;  /* 0x000000021b027212 */ /* 0x000fe200078efcff */
[----:B------:R-:W-:Y:S06]  /*31a0*/  BRA `(.L_x_45) ;  /* 0x0000000000107947 */ /* 0x000fec0003800000 */
.L_x_44:
[----:B------:R-:W-:-:S04]  /*31b0*/  LOP3.LUT R2, R2, 0x80000000, RZ, 0xc0, !PT ;  /* 0x8000000002027812 */ /* 0x000fc800078ec0ff */
[----:B------:R-:W-:Y:S01]  /*31c0*/  LOP3.LUT R2, R2, 0x7f800000, RZ, 0xfc, !PT ;  /* 0x7f80000002027812 */ /* 0x000fe200078efcff */
[----:B------:R-:W-:Y:S06]  /*31d0*/  BRA `(.L_x_45) ;  /* 0x0000000000047947 */ /* 0x000fec0003800000 */
.L_x_43:
[----:B------:R-:W-:-:S07]  /*31e0*/  LEA R2, R26, R2, 0x17 ;  /* 0x000000021a027211 */ /* 0x000fce00078eb8ff */
.L_x_45:
[----:B------:R-:W-:Y:S05]  /*31f0*/  BSYNC.RECONVERGENT B3 ;  /* 0x0000000000037941 */ /* 0x000fea0003800200 */
.L_x_42:
[----:B------:R-:W-:Y:S05]  /*3200*/  BRA `(.L_x_46) ;  /* 0x0000000000207947 */ /* 0x000fea0003800000 */
.L_x_41:
[----:B------:R-:W-:-:S04]  /*3210*/  LOP3.LUT R2, R3, 0x80000000, R2, 0x48, !PT ;  /* 0x8000000003027812 */ /* 0x000fc800078e4802 */
[----:B------:R-:W-:Y:S01]  /*3220*/  LOP3.LUT R2, R2, 0x7f800000, RZ, 0xfc, !PT ;  /* 0x7f80000002027812 */ /* 0x000fe200078efcff */
[----:B------:R-:W-:Y:S06]  /*3230*/  BRA `(.L_x_46) ;  /* 0x0000000000147947 */ /* 0x000fec0003800000 */
.L_x_40:
[----:B------:R-:W-:Y:S01]  /*3240*/  LOP3.LUT R2, R3, 0x80000000, R2, 0x48, !PT ;  /* 0x8000000003027812 */ /* 0x000fe200078e4802 */
[----:B------:R-:W-:Y:S06]  /*3250*/  BRA `(.L_x_46) ;  /* 0x00000000000c7947 */ /* 0x000fec0003800000 */
.L_x_39:
[----:B------:R-:W0:Y:S01]  /*3260*/  MUFU.RSQ R2, -QNAN ;  /* 0xffc0000000027908 */ /* 0x000e220000001400 */
[----:B------:R-:W-:Y:S05]  /*3270*/  BRA `(.L_x_46) ;  /* 0x0000000000047947 */ /* 0x000fea0003800000 */
.L_x_38:
[----:B------:R-:W-:-:S07]  /*3280*/  FADD.FTZ R2, R2, R3 ;  /* 0x0000000302027221 */ /* 0x000fce0000010000 */
.L_x_46:
[----:B------:R-:W-:Y:S05]  /*3290*/  BSYNC.RECONVERGENT B2 ;  /* 0x0000000000027941 */ /* 0x000fea0003800200 */
.L_x_36:
[----:B------:R-:W-:Y:S02]  /*32a0*/  HFMA2 R3, -RZ, RZ, 0, 0 ;  /* 0x00000000ff037431 */ /* 0x000fe400000001ff */
[----:B0-----:R-:W-:Y:S01]  /*32b0*/  IMAD.MOV.U32 R26, RZ, RZ, R2 ;  /* 0x000000ffff1a7224 */ /* 0x001fe200078e0002 */
[----:B------:R-:W-:-:S04]  /*32c0*/  MOV R2, R12 ;  /* 0x0000000c00027202 */ /* 0x000fc80000000f00 */
[----:B------:R-:W-:Y:S05]  /*32d0*/  RET.REL.NODEC R2 `(_Z22beamforming3D_GPU_cudaP6float2PKsPKfS4_S4_S4_S4_PKiS6_S6_S4_S6_S6_) ;  /* 0xffffffcc02487950 */ /* 0x000fea0003c3ffff */
.L_x_47:
[----:B------:R-:W-:-:S00]  /*32e0*/  BRA `(.L_x_47) ;  /* 0xfffffffc00fc7947 */ /* 0x000fc0000383ffff */
[----:B------:R-:W-:-:S00]  /*32f0*/  NOP ;  /* 0x0000000000007918 */ /* 0x000fc00000000000 */
        /* <DEDUP_REMOVED lines=8> */
.L_x_49:


//--------------------- .nv.global.init           --------------------------
	.section	.nv.global.init,"aw",@progbits
	.align	4
.nv.global.init:
	.type		__cudart_i2opi_f,@object
	.size		__cudart_i2opi_f,(.L_12 - __cudart_i2opi_f)
__cudart_i2opi_f:
        /*0000*/ 	.byte	0x41, 0x90, 0x43, 0x3c, 0x99, 0x95, 0x62, 0xdb, 0xc0, 0xdd, 0x34, 0xf5, 0xd1, 0x57, 0x27, 0xfc
        /*0010*/ 	.byte	0x29, 0x15, 0x44, 0x4e, 0x6e, 0x83, 0xf9, 0xa2
.L_12:


//--------------------- .nv.shared.reserved.0     --------------------------
	.section	.nv.shared.reserved.0,"aw",@nobits
	.weak		__nv_reservedSMEM_offset_0_alias
	.size		__nv_reservedSMEM_offset_0_alias, 0, 64
	.other		__nv_reservedSMEM_offset_0_alias,@"STO_CUDA_RESERVED_SHARED STV_DEFAULT"
__nv_reservedSMEM_offset_0_alias:
	.zero		0
	.zero		64


//--------------------- .nv.constant0._Z22beamforming3D_GPU_cudaP6float2PKsPKfS4_S4_S4_S4_PKiS6_S6_S4_S6_S6_ --------------------------
	.section	.nv.constant0._Z22beamforming3D_GPU_cudaP6float2PKsPKfS4_S4_S4_S4_PKiS6_S6_S4_S6_S6_,"a",@progbits
	.sectionflags	@""
	.align	4
.nv.constant0._Z22beamforming3D_GPU_cudaP6float2PKsPKfS4_S4_S4_S4_PKiS6_S6_S4_S6_S6_:
	.zero		1000


//--------------------- SYMBOLS --------------------------

	.type		.nv.reservedSmem.offset0,@object
	.size		.nv.reservedSmem.offset0,0x4
